//
// Generated by NVIDIA NVVM Compiler
//
// Compiler Build ID: CL-36424714
// Cuda compilation tools, release 13.0, V13.0.88
// Based on NVVM 20.0.0
//

.version 9.0
.target sm_100
.address_size 64

	// .globl	_Z40ms_deformable_im2col_gpu_kernel_templateI6__halfLi8ELi4ELi32ELi3ELi2ELi5ELi8ELi3EEviPKT_PKlS5_S3_S3_iiiPS1_

.visible .entry _Z40ms_deformable_im2col_gpu_kernel_templateI6__halfLi8ELi4ELi32ELi3ELi2ELi5ELi8ELi3EEviPKT_PKlS5_S3_S3_iiiPS1_(
	.param .u32 _Z40ms_deformable_im2col_gpu_kernel_templateI6__halfLi8ELi4ELi32ELi3ELi2ELi5ELi8ELi3EEviPKT_PKlS5_S3_S3_iiiPS1__param_0,
	.param .u64 .ptr .align 1 _Z40ms_deformable_im2col_gpu_kernel_templateI6__halfLi8ELi4ELi32ELi3ELi2ELi5ELi8ELi3EEviPKT_PKlS5_S3_S3_iiiPS1__param_1,
	.param .u64 .ptr .align 1 _Z40ms_deformable_im2col_gpu_kernel_templateI6__halfLi8ELi4ELi32ELi3ELi2ELi5ELi8ELi3EEviPKT_PKlS5_S3_S3_iiiPS1__param_2,
	.param .u64 .ptr .align 1 _Z40ms_deformable_im2col_gpu_kernel_templateI6__halfLi8ELi4ELi32ELi3ELi2ELi5ELi8ELi3EEviPKT_PKlS5_S3_S3_iiiPS1__param_3,
	.param .u64 .ptr .align 1 _Z40ms_deformable_im2col_gpu_kernel_templateI6__halfLi8ELi4ELi32ELi3ELi2ELi5ELi8ELi3EEviPKT_PKlS5_S3_S3_iiiPS1__param_4,
	.param .u64 .ptr .align 1 _Z40ms_deformable_im2col_gpu_kernel_templateI6__halfLi8ELi4ELi32ELi3ELi2ELi5ELi8ELi3EEviPKT_PKlS5_S3_S3_iiiPS1__param_5,
	.param .u32 _Z40ms_deformable_im2col_gpu_kernel_templateI6__halfLi8ELi4ELi32ELi3ELi2ELi5ELi8ELi3EEviPKT_PKlS5_S3_S3_iiiPS1__param_6,
	.param .u32 _Z40ms_deformable_im2col_gpu_kernel_templateI6__halfLi8ELi4ELi32ELi3ELi2ELi5ELi8ELi3EEviPKT_PKlS5_S3_S3_iiiPS1__param_7,
	.param .u32 _Z40ms_deformable_im2col_gpu_kernel_templateI6__halfLi8ELi4ELi32ELi3ELi2ELi5ELi8ELi3EEviPKT_PKlS5_S3_S3_iiiPS1__param_8,
	.param .u64 .ptr .align 1 _Z40ms_deformable_im2col_gpu_kernel_templateI6__halfLi8ELi4ELi32ELi3ELi2ELi5ELi8ELi3EEviPKT_PKlS5_S3_S3_iiiPS1__param_9
)
{
	.reg .pred 	%p<36>;
	.reg .b16 	%rs<321>;
	.reg .b32 	%r<934>;
	.reg .b32 	%f<137>;
	.reg .b64 	%rd<63>;

	ld.param.u32 	%r92, [_Z40ms_deformable_im2col_gpu_kernel_templateI6__halfLi8ELi4ELi32ELi3ELi2ELi5ELi8ELi3EEviPKT_PKlS5_S3_S3_iiiPS1__param_0];
	ld.param.u64 	%rd9, [_Z40ms_deformable_im2col_gpu_kernel_templateI6__halfLi8ELi4ELi32ELi3ELi2ELi5ELi8ELi3EEviPKT_PKlS5_S3_S3_iiiPS1__param_1];
	mov.u32 	%r95, %ctaid.x;
	mov.u32 	%r96, %ntid.x;
	mov.u32 	%r97, %tid.x;
	mad.lo.s32 	%r894, %r95, %r96, %r97;
	setp.ge.s32 	%p1, %r894, %r92;
	@%p1 bra 	$L__BB0_45;
	mov.b32 	%r98, 1;
	// begin inline asm
	cvt.rz.f16.s32 %rs19, %r98;
	// end inline asm
	mov.f32 	%f80, 0f00000000;
	// begin inline asm
	{  cvt.rn.f16.f32 %rs20, %f80;}

	// end inline asm
	mov.b32 	%r2, {%rs20, %rs20};
	mov.f32 	%f81, 0f3F000000;
	// begin inline asm
	{  cvt.rn.f16.f32 %rs21, %f81;}

	// end inline asm
	mov.b32 	%r3, {%rs21, %rs21};
	mov.b32 	%f1, %r2;
	cvta.to.global.u64 	%rd1, %rd9;
$L__BB0_2:
	ld.param.u32 	%r893, [_Z40ms_deformable_im2col_gpu_kernel_templateI6__halfLi8ELi4ELi32ELi3ELi2ELi5ELi8ELi3EEviPKT_PKlS5_S3_S3_iiiPS1__param_8];
	ld.param.u32 	%r892, [_Z40ms_deformable_im2col_gpu_kernel_templateI6__halfLi8ELi4ELi32ELi3ELi2ELi5ELi8ELi3EEviPKT_PKlS5_S3_S3_iiiPS1__param_7];
	ld.param.u64 	%rd57, [_Z40ms_deformable_im2col_gpu_kernel_templateI6__halfLi8ELi4ELi32ELi3ELi2ELi5ELi8ELi3EEviPKT_PKlS5_S3_S3_iiiPS1__param_3];
	ld.param.u64 	%rd56, [_Z40ms_deformable_im2col_gpu_kernel_templateI6__halfLi8ELi4ELi32ELi3ELi2ELi5ELi8ELi3EEviPKT_PKlS5_S3_S3_iiiPS1__param_2];
	cvta.to.global.u64 	%rd15, %rd56;
	add.s64 	%rd62, %rd15, 8;
	cvta.to.global.u64 	%rd61, %rd57;
	shl.b32 	%r100, %r894, 3;
	and.b32  	%r5, %r100, 24;
	shr.s32 	%r101, %r100, 5;
	cvt.rn.f32.s32 	%f82, %r101;
	cvt.rn.f32.s32 	%f83, %r893;
	div.rn.f32 	%f84, %f82, %f83;
	cvt.rzi.s32.f32 	%r102, %f84;
	mul.lo.s32 	%r103, %r892, %r102;
	shl.b32 	%r6, %r103, 5;
	and.b32  	%r901, %r100, -32;
	shl.b32 	%r104, %r894, 4;
	and.b32  	%r900, %r104, -64;
	mov.b32 	%r899, 0;
	mov.f32 	%f109, %f1;
	mov.f32 	%f110, %f1;
	mov.f32 	%f111, %f1;
	mov.f32 	%f112, %f1;
	mov.u32 	%r906, %r2;
	mov.u32 	%r907, %r2;
	mov.u32 	%r908, %r2;
	mov.u32 	%r909, %r2;
$L__BB0_3:
	ld.param.u64 	%rd59, [_Z40ms_deformable_im2col_gpu_kernel_templateI6__halfLi8ELi4ELi32ELi3ELi2ELi5ELi8ELi3EEviPKT_PKlS5_S3_S3_iiiPS1__param_5];
	ld.param.u64 	%rd58, [_Z40ms_deformable_im2col_gpu_kernel_templateI6__halfLi8ELi4ELi32ELi3ELi2ELi5ELi8ELi3EEviPKT_PKlS5_S3_S3_iiiPS1__param_4];
	mul.wide.s32 	%rd19, %r900, 2;
	add.s64 	%rd16, %rd58, %rd19;
	mul.wide.s32 	%rd20, %r901, 2;
	add.s64 	%rd18, %rd59, %rd20;
	ld.global.u32 	%r114, [%rd61];
	ld.global.u32 	%r106, [%rd62+-8];
	ld.global.u32 	%r105, [%rd62];
	shl.b32 	%r115, %r105, 5;
	add.s32 	%r16, %r115, 64;
	// begin inline asm
	cvt.rn.f16.s32 %rs22, %r105;
	// end inline asm
	// begin inline asm
	cvt.rn.f16.s32 %rs23, %r106;
	// end inline asm
	shl.b32 	%r116, %r114, 5;
	add.s32 	%r117, %r116, %r6;
	mul.wide.s32 	%rd21, %r117, 2;
	add.s64 	%rd6, %rd1, %rd21;
	// begin inline asm
	ld.global.cg.v4.f32 {%f85,%f86,%f87,%f88}, [%rd16];
	// end inline asm
	add.s64 	%rd17, %rd16, 16;
	// begin inline asm
	ld.global.cg.v4.f32 {%f89,%f90,%f91,%f92}, [%rd17];
	// end inline asm
	// begin inline asm
	ld.global.cg.v4.f32 {%f93,%f94,%f95,%f96}, [%rd18];
	// end inline asm
	mov.b32 	%r17, {%rs22, %rs23};
	mov.b32 	%r107, 0;
	// begin inline asm
	cvt.rn.f16.s32 %rs24, %r107;
	// end inline asm
	add.s32 	%r18, %r106, 1;
	add.s32 	%r19, %r105, 1;
	mov.b32 	%r109, %f85;
	mov.b32 	%r20, %f93;
	// begin inline asm
	{fma.rn.f16x2 %r108,%r109,%r17,%r3;
}
	// end inline asm
	// begin inline asm
	{.reg .f16 low,high;
 mov.b32 {low,high}, %r108;
 mov.b16 %rs25, high;}
	// end inline asm
	// begin inline asm
	{.reg .f16 low,high;
 mov.b32 {low,high}, %r108;
 mov.b16 %rs26, low;}
	// end inline asm
	// begin inline asm
	{ .reg .pred __$temp3;
  setp.gt.f16  __$temp3, %rs25, %rs24;
  selp.u16 %rs27, 1, 0, __$temp3;}
	// end inline asm
	setp.eq.s16 	%p2, %rs27, 0;
	@%p2 bra 	$L__BB0_8;
	// begin inline asm
	{ .reg .pred __$temp3;
  setp.gt.f16  __$temp3, %rs26, %rs24;
  selp.u16 %rs30, 1, 0, __$temp3;}
	// end inline asm
	setp.eq.s16 	%p3, %rs30, 0;
	@%p3 bra 	$L__BB0_8;
	// begin inline asm
	cvt.rn.f16.s32 %rs33, %r18;
	// end inline asm
	// begin inline asm
	{ .reg .pred __$temp3;
  setp.lt.f16  __$temp3, %rs25, %rs33;
  selp.u16 %rs34, 1, 0, __$temp3;}
	// end inline asm
	setp.eq.s16 	%p4, %rs34, 0;
	@%p4 bra 	$L__BB0_8;
	// begin inline asm
	cvt.rn.f16.s32 %rs37, %r19;
	// end inline asm
	// begin inline asm
	{ .reg .pred __$temp3;
  setp.lt.f16  __$temp3, %rs26, %rs37;
  selp.u16 %rs38, 1, 0, __$temp3;}
	// end inline asm
	setp.eq.s16 	%p5, %rs38, 0;
	@%p5 bra 	$L__BB0_8;
	// begin inline asm
	cvt.rmi.s32.f16 %r120, %rs25;
	// end inline asm
	// begin inline asm
	cvt.rmi.s32.f16 %r121, %rs26;
	// end inline asm
	// begin inline asm
	cvt.rm.f16.s32 %rs43, %r120;
	// end inline asm
	// begin inline asm
	{sub.f16 %rs44,%rs25,%rs43;
}
	// end inline asm
	// begin inline asm
	cvt.rm.f16.s32 %rs47, %r121;
	// end inline asm
	// begin inline asm
	{sub.f16 %rs48,%rs26,%rs47;
}
	// end inline asm
	// begin inline asm
	{sub.f16 %rs51,%rs19,%rs44;
}
	// end inline asm
	// begin inline asm
	{sub.f16 %rs54,%rs19,%rs48;
}
	// end inline asm
	shl.b32 	%r206, %r121, 5;
	mov.b32 	%r125, {%rs51, %rs51};
	mov.b32 	%r128, {%rs44, %rs44};
	mov.b32 	%r126, {%rs54, %rs48};
	// begin inline asm
	{mul.f16x2 %r124,%r125,%r126;
}
	// end inline asm
	// begin inline asm
	{mul.f16x2 %r127,%r128,%r126;
}
	// end inline asm
	mad.lo.s32 	%r207, %r120, %r16, %r5;
	add.s32 	%r208, %r207, %r206;
	{ .reg .b16 tmp; mov.b32 {%rs57, tmp}, %r20; }
	mov.b32 	%r132, {%rs57, %rs57};
	mov.b32 	{%rs58, %rs59}, %r124;
	mov.b32 	%r131, {%rs58, %rs58};
	// begin inline asm
	{mul.f16x2 %r130,%r131,%r132;
}
	// end inline asm
	mul.wide.s32 	%rd22, %r208, 2;
	add.s64 	%rd23, %rd6, %rd22;
	ld.global.v4.u32 	{%r135, %r139, %r143, %r147}, [%rd23];
	// begin inline asm
	{fma.rn.f16x2 %r133,%r130,%r135,%r909;
}
	// end inline asm
	// begin inline asm
	{fma.rn.f16x2 %r137,%r130,%r139,%r908;
}
	// end inline asm
	// begin inline asm
	{fma.rn.f16x2 %r141,%r130,%r143,%r907;
}
	// end inline asm
	// begin inline asm
	{fma.rn.f16x2 %r145,%r130,%r147,%r906;
}
	// end inline asm
	mov.b32 	%r150, {%rs59, %rs59};
	// begin inline asm
	{mul.f16x2 %r149,%r150,%r132;
}
	// end inline asm
	ld.global.v4.u32 	{%r154, %r158, %r162, %r166}, [%rd23+64];
	// begin inline asm
	{fma.rn.f16x2 %r152,%r149,%r154,%r133;
}
	// end inline asm
	// begin inline asm
	{fma.rn.f16x2 %r156,%r149,%r158,%r137;
}
	// end inline asm
	// begin inline asm
	{fma.rn.f16x2 %r160,%r149,%r162,%r141;
}
	// end inline asm
	// begin inline asm
	{fma.rn.f16x2 %r164,%r149,%r166,%r145;
}
	// end inline asm
	mov.b32 	{%rs60, %rs61}, %r127;
	mov.b32 	%r169, {%rs60, %rs60};
	// begin inline asm
	{mul.f16x2 %r168,%r169,%r132;
}
	// end inline asm
	mul.wide.s32 	%rd24, %r16, 2;
	add.s64 	%rd25, %rd23, %rd24;
	ld.global.v4.u32 	{%r173, %r177, %r181, %r185}, [%rd25];
	// begin inline asm
	{fma.rn.f16x2 %r171,%r168,%r173,%r152;
}
	// end inline asm
	// begin inline asm
	{fma.rn.f16x2 %r175,%r168,%r177,%r156;
}
	// end inline asm
	// begin inline asm
	{fma.rn.f16x2 %r179,%r168,%r181,%r160;
}
	// end inline asm
	// begin inline asm
	{fma.rn.f16x2 %r183,%r168,%r185,%r164;
}
	// end inline asm
	mov.b32 	%r188, {%rs61, %rs61};
	// begin inline asm
	{mul.f16x2 %r187,%r188,%r132;
}
	// end inline asm
	ld.global.v4.u32 	{%r192, %r196, %r200, %r204}, [%rd25+64];
	// begin inline asm
	{fma.rn.f16x2 %r909,%r187,%r192,%r171;
}
	// end inline asm
	// begin inline asm
	{fma.rn.f16x2 %r908,%r187,%r196,%r175;
}
	// end inline asm
	// begin inline asm
	{fma.rn.f16x2 %r907,%r187,%r200,%r179;
}
	// end inline asm
	// begin inline asm
	{fma.rn.f16x2 %r906,%r187,%r204,%r183;
}
	// end inline asm
	mov.b32 	%f112, %r909;
	mov.b32 	%f111, %r908;
	mov.b32 	%f110, %r907;
	mov.b32 	%f109, %r906;
$L__BB0_8:
	mov.b32 	%r210, %f86;
	// begin inline asm
	{fma.rn.f16x2 %r209,%r210,%r17,%r3;
}
	// end inline asm
	// begin inline asm
	{.reg .f16 low,high;
 mov.b32 {low,high}, %r209;
 mov.b16 %rs62, high;}
	// end inline asm
	// begin inline asm
	{.reg .f16 low,high;
 mov.b32 {low,high}, %r209;
 mov.b16 %rs63, low;}
	// end inline asm
	// begin inline asm
	{ .reg .pred __$temp3;
  setp.gt.f16  __$temp3, %rs62, %rs24;
  selp.u16 %rs64, 1, 0, __$temp3;}
	// end inline asm
	setp.eq.s16 	%p6, %rs64, 0;
	@%p6 bra 	$L__BB0_13;
	// begin inline asm
	{ .reg .pred __$temp3;
  setp.gt.f16  __$temp3, %rs63, %rs24;
  selp.u16 %rs67, 1, 0, __$temp3;}
	// end inline asm
	setp.eq.s16 	%p7, %rs67, 0;
	@%p7 bra 	$L__BB0_13;
	// begin inline asm
	cvt.rn.f16.s32 %rs70, %r18;
	// end inline asm
	// begin inline asm
	{ .reg .pred __$temp3;
  setp.lt.f16  __$temp3, %rs62, %rs70;
  selp.u16 %rs71, 1, 0, __$temp3;}
	// end inline asm
	setp.eq.s16 	%p8, %rs71, 0;
	@%p8 bra 	$L__BB0_13;
	// begin inline asm
	cvt.rn.f16.s32 %rs74, %r19;
	// end inline asm
	// begin inline asm
	{ .reg .pred __$temp3;
  setp.lt.f16  __$temp3, %rs63, %rs74;
  selp.u16 %rs75, 1, 0, __$temp3;}
	// end inline asm
	setp.eq.s16 	%p9, %rs75, 0;
	@%p9 bra 	$L__BB0_13;
	// begin inline asm
	cvt.rmi.s32.f16 %r217, %rs62;
	// end inline asm
	// begin inline asm
	cvt.rmi.s32.f16 %r218, %rs63;
	// end inline asm
	// begin inline asm
	cvt.rm.f16.s32 %rs80, %r217;
	// end inline asm
	// begin inline asm
	{sub.f16 %rs81,%rs62,%rs80;
}
	// end inline asm
	// begin inline asm
	cvt.rm.f16.s32 %rs84, %r218;
	// end inline asm
	// begin inline asm
	{sub.f16 %rs85,%rs63,%rs84;
}
	// end inline asm
	// begin inline asm
	{sub.f16 %rs88,%rs19,%rs81;
}
	// end inline asm
	// begin inline asm
	{sub.f16 %rs91,%rs19,%rs85;
}
	// end inline asm
	shl.b32 	%r303, %r218, 5;
	mov.b32 	%r222, {%rs88, %rs88};
	mov.b32 	%r225, {%rs81, %rs81};
	mov.b32 	%r223, {%rs91, %rs85};
	// begin inline asm
	{mul.f16x2 %r221,%r222,%r223;
}
	// end inline asm
	// begin inline asm
	{mul.f16x2 %r224,%r225,%r223;
}
	// end inline asm
	mad.lo.s32 	%r304, %r217, %r16, %r5;
	add.s32 	%r305, %r304, %r303;
	{ .reg .b16 tmp; mov.b32 {tmp, %rs94}, %r20; }
	mov.b32 	%r229, {%rs94, %rs94};
	mov.b32 	{%rs95, %rs96}, %r221;
	mov.b32 	%r228, {%rs95, %rs95};
	// begin inline asm
	{mul.f16x2 %r227,%r228,%r229;
}
	// end inline asm
	mul.wide.s32 	%rd26, %r305, 2;
	add.s64 	%rd27, %rd6, %rd26;
	ld.global.v4.u32 	{%r232, %r236, %r240, %r244}, [%rd27];
	// begin inline asm
	{fma.rn.f16x2 %r230,%r227,%r232,%r909;
}
	// end inline asm
	// begin inline asm
	{fma.rn.f16x2 %r234,%r227,%r236,%r908;
}
	// end inline asm
	// begin inline asm
	{fma.rn.f16x2 %r238,%r227,%r240,%r907;
}
	// end inline asm
	// begin inline asm
	{fma.rn.f16x2 %r242,%r227,%r244,%r906;
}
	// end inline asm
	mov.b32 	%r247, {%rs96, %rs96};
	// begin inline asm
	{mul.f16x2 %r246,%r247,%r229;
}
	// end inline asm
	ld.global.v4.u32 	{%r251, %r255, %r259, %r263}, [%rd27+64];
	// begin inline asm
	{fma.rn.f16x2 %r249,%r246,%r251,%r230;
}
	// end inline asm
	// begin inline asm
	{fma.rn.f16x2 %r253,%r246,%r255,%r234;
}
	// end inline asm
	// begin inline asm
	{fma.rn.f16x2 %r257,%r246,%r259,%r238;
}
	// end inline asm
	// begin inline asm
	{fma.rn.f16x2 %r261,%r246,%r263,%r242;
}
	// end inline asm
	mov.b32 	{%rs97, %rs98}, %r224;
	mov.b32 	%r266, {%rs97, %rs97};
	// begin inline asm
	{mul.f16x2 %r265,%r266,%r229;
}
	// end inline asm
	mul.wide.s32 	%rd28, %r16, 2;
	add.s64 	%rd29, %rd27, %rd28;
	ld.global.v4.u32 	{%r270, %r274, %r278, %r282}, [%rd29];
	// begin inline asm
	{fma.rn.f16x2 %r268,%r265,%r270,%r249;
}
	// end inline asm
	// begin inline asm
	{fma.rn.f16x2 %r272,%r265,%r274,%r253;
}
	// end inline asm
	// begin inline asm
	{fma.rn.f16x2 %r276,%r265,%r278,%r257;
}
	// end inline asm
	// begin inline asm
	{fma.rn.f16x2 %r280,%r265,%r282,%r261;
}
	// end inline asm
	mov.b32 	%r285, {%rs98, %rs98};
	// begin inline asm
	{mul.f16x2 %r284,%r285,%r229;
}
	// end inline asm
	ld.global.v4.u32 	{%r289, %r293, %r297, %r301}, [%rd29+64];
	// begin inline asm
	{fma.rn.f16x2 %r909,%r284,%r289,%r268;
}
	// end inline asm
	// begin inline asm
	{fma.rn.f16x2 %r908,%r284,%r293,%r272;
}
	// end inline asm
	// begin inline asm
	{fma.rn.f16x2 %r907,%r284,%r297,%r276;
}
	// end inline asm
	// begin inline asm
	{fma.rn.f16x2 %r906,%r284,%r301,%r280;
}
	// end inline asm
	mov.b32 	%f112, %r909;
	mov.b32 	%f111, %r908;
	mov.b32 	%f110, %r907;
	mov.b32 	%f109, %r906;
$L__BB0_13:
	mov.b32 	%r37, %f94;
	mov.b32 	%r307, %f87;
	// begin inline asm
	{fma.rn.f16x2 %r306,%r307,%r17,%r3;
}
	// end inline asm
	// begin inline asm
	{.reg .f16 low,high;
 mov.b32 {low,high}, %r306;
 mov.b16 %rs99, high;}
	// end inline asm
	// begin inline asm
	{.reg .f16 low,high;
 mov.b32 {low,high}, %r306;
 mov.b16 %rs100, low;}
	// end inline asm
	// begin inline asm
	{ .reg .pred __$temp3;
  setp.gt.f16  __$temp3, %rs99, %rs24;
  selp.u16 %rs101, 1, 0, __$temp3;}
	// end inline asm
	setp.eq.s16 	%p10, %rs101, 0;
	@%p10 bra 	$L__BB0_18;
	// begin inline asm
	{ .reg .pred __$temp3;
  setp.gt.f16  __$temp3, %rs100, %rs24;
  selp.u16 %rs104, 1, 0, __$temp3;}
	// end inline asm
	setp.eq.s16 	%p11, %rs104, 0;
	@%p11 bra 	$L__BB0_18;
	// begin inline asm
	cvt.rn.f16.s32 %rs107, %r18;
	// end inline asm
	// begin inline asm
	{ .reg .pred __$temp3;
  setp.lt.f16  __$temp3, %rs99, %rs107;
  selp.u16 %rs108, 1, 0, __$temp3;}
	// end inline asm
	setp.eq.s16 	%p12, %rs108, 0;
	@%p12 bra 	$L__BB0_18;
	// begin inline asm
	cvt.rn.f16.s32 %rs111, %r19;
	// end inline asm
	// begin inline asm
	{ .reg .pred __$temp3;
  setp.lt.f16  __$temp3, %rs100, %rs111;
  selp.u16 %rs112, 1, 0, __$temp3;}
	// end inline asm
	setp.eq.s16 	%p13, %rs112, 0;
	@%p13 bra 	$L__BB0_18;
	// begin inline asm
	cvt.rmi.s32.f16 %r314, %rs99;
	// end inline asm
	// begin inline asm
	cvt.rmi.s32.f16 %r315, %rs100;
	// end inline asm
	// begin inline asm
	cvt.rm.f16.s32 %rs117, %r314;
	// end inline asm
	// begin inline asm
	{sub.f16 %rs118,%rs99,%rs117;
}
	// end inline asm
	// begin inline asm
	cvt.rm.f16.s32 %rs121, %r315;
	// end inline asm
	// begin inline asm
	{sub.f16 %rs122,%rs100,%rs121;
}
	// end inline asm
	// begin inline asm
	{sub.f16 %rs125,%rs19,%rs118;
}
	// end inline asm
	// begin inline asm
	{sub.f16 %rs128,%rs19,%rs122;
}
	// end inline asm
	shl.b32 	%r400, %r315, 5;
	mov.b32 	%r319, {%rs125, %rs125};
	mov.b32 	%r322, {%rs118, %rs118};
	mov.b32 	%r320, {%rs128, %rs122};
	// begin inline asm
	{mul.f16x2 %r318,%r319,%r320;
}
	// end inline asm
	// begin inline asm
	{mul.f16x2 %r321,%r322,%r320;
}
	// end inline asm
	mad.lo.s32 	%r401, %r314, %r16, %r5;
	add.s32 	%r402, %r401, %r400;
	{ .reg .b16 tmp; mov.b32 {%rs131, tmp}, %r37; }
	mov.b32 	%r326, {%rs131, %rs131};
	mov.b32 	{%rs132, %rs133}, %r318;
	mov.b32 	%r325, {%rs132, %rs132};
	// begin inline asm
	{mul.f16x2 %r324,%r325,%r326;
}
	// end inline asm
	mul.wide.s32 	%rd30, %r402, 2;
	add.s64 	%rd31, %rd6, %rd30;
	ld.global.v4.u32 	{%r329, %r333, %r337, %r341}, [%rd31];
	// begin inline asm
	{fma.rn.f16x2 %r327,%r324,%r329,%r909;
}
	// end inline asm
	// begin inline asm
	{fma.rn.f16x2 %r331,%r324,%r333,%r908;
}
	// end inline asm
	// begin inline asm
	{fma.rn.f16x2 %r335,%r324,%r337,%r907;
}
	// end inline asm
	// begin inline asm
	{fma.rn.f16x2 %r339,%r324,%r341,%r906;
}
	// end inline asm
	mov.b32 	%r344, {%rs133, %rs133};
	// begin inline asm
	{mul.f16x2 %r343,%r344,%r326;
}
	// end inline asm
	ld.global.v4.u32 	{%r348, %r352, %r356, %r360}, [%rd31+64];
	// begin inline asm
	{fma.rn.f16x2 %r346,%r343,%r348,%r327;
}
	// end inline asm
	// begin inline asm
	{fma.rn.f16x2 %r350,%r343,%r352,%r331;
}
	// end inline asm
	// begin inline asm
	{fma.rn.f16x2 %r354,%r343,%r356,%r335;
}
	// end inline asm
	// begin inline asm
	{fma.rn.f16x2 %r358,%r343,%r360,%r339;
}
	// end inline asm
	mov.b32 	{%rs134, %rs135}, %r321;
	mov.b32 	%r363, {%rs134, %rs134};
	// begin inline asm
	{mul.f16x2 %r362,%r363,%r326;
}
	// end inline asm
	mul.wide.s32 	%rd32, %r16, 2;
	add.s64 	%rd33, %rd31, %rd32;
	ld.global.v4.u32 	{%r367, %r371, %r375, %r379}, [%rd33];
	// begin inline asm
	{fma.rn.f16x2 %r365,%r362,%r367,%r346;
}
	// end inline asm
	// begin inline asm
	{fma.rn.f16x2 %r369,%r362,%r371,%r350;
}
	// end inline asm
	// begin inline asm
	{fma.rn.f16x2 %r373,%r362,%r375,%r354;
}
	// end inline asm
	// begin inline asm
	{fma.rn.f16x2 %r377,%r362,%r379,%r358;
}
	// end inline asm
	mov.b32 	%r382, {%rs135, %rs135};
	// begin inline asm
	{mul.f16x2 %r381,%r382,%r326;
}
	// end inline asm
	ld.global.v4.u32 	{%r386, %r390, %r394, %r398}, [%rd33+64];
	// begin inline asm
	{fma.rn.f16x2 %r909,%r381,%r386,%r365;
}
	// end inline asm
	// begin inline asm
	{fma.rn.f16x2 %r908,%r381,%r390,%r369;
}
	// end inline asm
	// begin inline asm
	{fma.rn.f16x2 %r907,%r381,%r394,%r373;
}
	// end inline asm
	// begin inline asm
	{fma.rn.f16x2 %r906,%r381,%r398,%r377;
}
	// end inline asm
	mov.b32 	%f112, %r909;
	mov.b32 	%f111, %r908;
	mov.b32 	%f110, %r907;
	mov.b32 	%f109, %r906;
$L__BB0_18:
	mov.b32 	%r404, %f88;
	// begin inline asm
	{fma.rn.f16x2 %r403,%r404,%r17,%r3;
}
	// end inline asm
	// begin inline asm
	{.reg .f16 low,high;
 mov.b32 {low,high}, %r403;
 mov.b16 %rs136, high;}
	// end inline asm
	// begin inline asm
	{.reg .f16 low,high;
 mov.b32 {low,high}, %r403;
 mov.b16 %rs137, low;}
	// end inline asm
	// begin inline asm
	{ .reg .pred __$temp3;
  setp.gt.f16  __$temp3, %rs136, %rs24;
  selp.u16 %rs138, 1, 0, __$temp3;}
	// end inline asm
	setp.eq.s16 	%p14, %rs138, 0;
	@%p14 bra 	$L__BB0_23;
	// begin inline asm
	{ .reg .pred __$temp3;
  setp.gt.f16  __$temp3, %rs137, %rs24;
  selp.u16 %rs141, 1, 0, __$temp3;}
	// end inline asm
	setp.eq.s16 	%p15, %rs141, 0;
	@%p15 bra 	$L__BB0_23;
	// begin inline asm
	cvt.rn.f16.s32 %rs144, %r18;
	// end inline asm
	// begin inline asm
	{ .reg .pred __$temp3;
  setp.lt.f16  __$temp3, %rs136, %rs144;
  selp.u16 %rs145, 1, 0, __$temp3;}
	// end inline asm
	setp.eq.s16 	%p16, %rs145, 0;
	@%p16 bra 	$L__BB0_23;
	// begin inline asm
	cvt.rn.f16.s32 %rs148, %r19;
	// end inline asm
	// begin inline asm
	{ .reg .pred __$temp3;
  setp.lt.f16  __$temp3, %rs137, %rs148;
  selp.u16 %rs149, 1, 0, __$temp3;}
	// end inline asm
	setp.eq.s16 	%p17, %rs149, 0;
	@%p17 bra 	$L__BB0_23;
	// begin inline asm
	cvt.rmi.s32.f16 %r411, %rs136;
	// end inline asm
	// begin inline asm
	cvt.rmi.s32.f16 %r412, %rs137;
	// end inline asm
	// begin inline asm
	cvt.rm.f16.s32 %rs154, %r411;
	// end inline asm
	// begin inline asm
	{sub.f16 %rs155,%rs136,%rs154;
}
	// end inline asm
	// begin inline asm
	cvt.rm.f16.s32 %rs158, %r412;
	// end inline asm
	// begin inline asm
	{sub.f16 %rs159,%rs137,%rs158;
}
	// end inline asm
	// begin inline asm
	{sub.f16 %rs162,%rs19,%rs155;
}
	// end inline asm
	// begin inline asm
	{sub.f16 %rs165,%rs19,%rs159;
}
	// end inline asm
	shl.b32 	%r497, %r412, 5;
	mov.b32 	%r416, {%rs162, %rs162};
	mov.b32 	%r419, {%rs155, %rs155};
	mov.b32 	%r417, {%rs165, %rs159};
	// begin inline asm
	{mul.f16x2 %r415,%r416,%r417;
}
	// end inline asm
	// begin inline asm
	{mul.f16x2 %r418,%r419,%r417;
}
	// end inline asm
	mad.lo.s32 	%r498, %r411, %r16, %r5;
	add.s32 	%r499, %r498, %r497;
	{ .reg .b16 tmp; mov.b32 {tmp, %rs168}, %r37; }
	mov.b32 	%r423, {%rs168, %rs168};
	mov.b32 	{%rs169, %rs170}, %r415;
	mov.b32 	%r422, {%rs169, %rs169};
	// begin inline asm
	{mul.f16x2 %r421,%r422,%r423;
}
	// end inline asm
	mul.wide.s32 	%rd34, %r499, 2;
	add.s64 	%rd35, %rd6, %rd34;
	ld.global.v4.u32 	{%r426, %r430, %r434, %r438}, [%rd35];
	// begin inline asm
	{fma.rn.f16x2 %r424,%r421,%r426,%r909;
}
	// end inline asm
	// begin inline asm
	{fma.rn.f16x2 %r428,%r421,%r430,%r908;
}
	// end inline asm
	// begin inline asm
	{fma.rn.f16x2 %r432,%r421,%r434,%r907;
}
	// end inline asm
	// begin inline asm
	{fma.rn.f16x2 %r436,%r421,%r438,%r906;
}
	// end inline asm
	mov.b32 	%r441, {%rs170, %rs170};
	// begin inline asm
	{mul.f16x2 %r440,%r441,%r423;
}
	// end inline asm
	ld.global.v4.u32 	{%r445, %r449, %r453, %r457}, [%rd35+64];
	// begin inline asm
	{fma.rn.f16x2 %r443,%r440,%r445,%r424;
}
	// end inline asm
	// begin inline asm
	{fma.rn.f16x2 %r447,%r440,%r449,%r428;
}
	// end inline asm
	// begin inline asm
	{fma.rn.f16x2 %r451,%r440,%r453,%r432;
}
	// end inline asm
	// begin inline asm
	{fma.rn.f16x2 %r455,%r440,%r457,%r436;
}
	// end inline asm
	mov.b32 	{%rs171, %rs172}, %r418;
	mov.b32 	%r460, {%rs171, %rs171};
	// begin inline asm
	{mul.f16x2 %r459,%r460,%r423;
}
	// end inline asm
	mul.wide.s32 	%rd36, %r16, 2;
	add.s64 	%rd37, %rd35, %rd36;
	ld.global.v4.u32 	{%r464, %r468, %r472, %r476}, [%rd37];
	// begin inline asm
	{fma.rn.f16x2 %r462,%r459,%r464,%r443;
}
	// end inline asm
	// begin inline asm
	{fma.rn.f16x2 %r466,%r459,%r468,%r447;
}
	// end inline asm
	// begin inline asm
	{fma.rn.f16x2 %r470,%r459,%r472,%r451;
}
	// end inline asm
	// begin inline asm
	{fma.rn.f16x2 %r474,%r459,%r476,%r455;
}
	// end inline asm
	mov.b32 	%r479, {%rs172, %rs172};
	// begin inline asm
	{mul.f16x2 %r478,%r479,%r423;
}
	// end inline asm
	ld.global.v4.u32 	{%r483, %r487, %r491, %r495}, [%rd37+64];
	// begin inline asm
	{fma.rn.f16x2 %r909,%r478,%r483,%r462;
}
	// end inline asm
	// begin inline asm
	{fma.rn.f16x2 %r908,%r478,%r487,%r466;
}
	// end inline asm
	// begin inline asm
	{fma.rn.f16x2 %r907,%r478,%r491,%r470;
}
	// end inline asm
	// begin inline asm
	{fma.rn.f16x2 %r906,%r478,%r495,%r474;
}
	// end inline asm
	mov.b32 	%f112, %r909;
	mov.b32 	%f111, %r908;
	mov.b32 	%f110, %r907;
	mov.b32 	%f109, %r906;
$L__BB0_23:
	mov.b32 	%r54, %f95;
	mov.b32 	%r501, %f89;
	// begin inline asm
	{fma.rn.f16x2 %r500,%r501,%r17,%r3;
}
	// end inline asm
	// begin inline asm
	{.reg .f16 low,high;
 mov.b32 {low,high}, %r500;
 mov.b16 %rs173, high;}
	// end inline asm
	// begin inline asm
	{.reg .f16 low,high;
 mov.b32 {low,high}, %r500;
 mov.b16 %rs174, low;}
	// end inline asm
	// begin inline asm
	{ .reg .pred __$temp3;
  setp.gt.f16  __$temp3, %rs173, %rs24;
  selp.u16 %rs175, 1, 0, __$temp3;}
	// end inline asm
	setp.eq.s16 	%p18, %rs175, 0;
	@%p18 bra 	$L__BB0_28;
	// begin inline asm
	{ .reg .pred __$temp3;
  setp.gt.f16  __$temp3, %rs174, %rs24;
  selp.u16 %rs178, 1, 0, __$temp3;}
	// end inline asm
	setp.eq.s16 	%p19, %rs178, 0;
	@%p19 bra 	$L__BB0_28;
	// begin inline asm
	cvt.rn.f16.s32 %rs181, %r18;
	// end inline asm
	// begin inline asm
	{ .reg .pred __$temp3;
  setp.lt.f16  __$temp3, %rs173, %rs181;
  selp.u16 %rs182, 1, 0, __$temp3;}
	// end inline asm
	setp.eq.s16 	%p20, %rs182, 0;
	@%p20 bra 	$L__BB0_28;
	// begin inline asm
	cvt.rn.f16.s32 %rs185, %r19;
	// end inline asm
	// begin inline asm
	{ .reg .pred __$temp3;
  setp.lt.f16  __$temp3, %rs174, %rs185;
  selp.u16 %rs186, 1, 0, __$temp3;}
	// end inline asm
	setp.eq.s16 	%p21, %rs186, 0;
	@%p21 bra 	$L__BB0_28;
	// begin inline asm
	cvt.rmi.s32.f16 %r508, %rs173;
	// end inline asm
	// begin inline asm
	cvt.rmi.s32.f16 %r509, %rs174;
	// end inline asm
	// begin inline asm
	cvt.rm.f16.s32 %rs191, %r508;
	// end inline asm
	// begin inline asm
	{sub.f16 %rs192,%rs173,%rs191;
}
	// end inline asm
	// begin inline asm
	cvt.rm.f16.s32 %rs195, %r509;
	// end inline asm
	// begin inline asm
	{sub.f16 %rs196,%rs174,%rs195;
}
	// end inline asm
	// begin inline asm
	{sub.f16 %rs199,%rs19,%rs192;
}
	// end inline asm
	// begin inline asm
	{sub.f16 %rs202,%rs19,%rs196;
}
	// end inline asm
	shl.b32 	%r594, %r509, 5;
	mov.b32 	%r513, {%rs199, %rs199};
	mov.b32 	%r516, {%rs192, %rs192};
	mov.b32 	%r514, {%rs202, %rs196};
	// begin inline asm
	{mul.f16x2 %r512,%r513,%r514;
}
	// end inline asm
	// begin inline asm
	{mul.f16x2 %r515,%r516,%r514;
}
	// end inline asm
	mad.lo.s32 	%r595, %r508, %r16, %r5;
	add.s32 	%r596, %r595, %r594;
	{ .reg .b16 tmp; mov.b32 {%rs205, tmp}, %r54; }
	mov.b32 	%r520, {%rs205, %rs205};
	mov.b32 	{%rs206, %rs207}, %r512;
	mov.b32 	%r519, {%rs206, %rs206};
	// begin inline asm
	{mul.f16x2 %r518,%r519,%r520;
}
	// end inline asm
	mul.wide.s32 	%rd38, %r596, 2;
	add.s64 	%rd39, %rd6, %rd38;
	ld.global.v4.u32 	{%r523, %r527, %r531, %r535}, [%rd39];
	// begin inline asm
	{fma.rn.f16x2 %r521,%r518,%r523,%r909;
}
	// end inline asm
	// begin inline asm
	{fma.rn.f16x2 %r525,%r518,%r527,%r908;
}
	// end inline asm
	// begin inline asm
	{fma.rn.f16x2 %r529,%r518,%r531,%r907;
}
	// end inline asm
	// begin inline asm
	{fma.rn.f16x2 %r533,%r518,%r535,%r906;
}
	// end inline asm
	mov.b32 	%r538, {%rs207, %rs207};
	// begin inline asm
	{mul.f16x2 %r537,%r538,%r520;
}
	// end inline asm
	ld.global.v4.u32 	{%r542, %r546, %r550, %r554}, [%rd39+64];
	// begin inline asm
	{fma.rn.f16x2 %r540,%r537,%r542,%r521;
}
	// end inline asm
	// begin inline asm
	{fma.rn.f16x2 %r544,%r537,%r546,%r525;
}
	// end inline asm
	// begin inline asm
	{fma.rn.f16x2 %r548,%r537,%r550,%r529;
}
	// end inline asm
	// begin inline asm
	{fma.rn.f16x2 %r552,%r537,%r554,%r533;
}
	// end inline asm
	mov.b32 	{%rs208, %rs209}, %r515;
	mov.b32 	%r557, {%rs208, %rs208};
	// begin inline asm
	{mul.f16x2 %r556,%r557,%r520;
}
	// end inline asm
	mul.wide.s32 	%rd40, %r16, 2;
	add.s64 	%rd41, %rd39, %rd40;
	ld.global.v4.u32 	{%r561, %r565, %r569, %r573}, [%rd41];
	// begin inline asm
	{fma.rn.f16x2 %r559,%r556,%r561,%r540;
}
	// end inline asm
	// begin inline asm
	{fma.rn.f16x2 %r563,%r556,%r565,%r544;
}
	// end inline asm
	// begin inline asm
	{fma.rn.f16x2 %r567,%r556,%r569,%r548;
}
	// end inline asm
	// begin inline asm
	{fma.rn.f16x2 %r571,%r556,%r573,%r552;
}
	// end inline asm
	mov.b32 	%r576, {%rs209, %rs209};
	// begin inline asm
	{mul.f16x2 %r575,%r576,%r520;
}
	// end inline asm
	ld.global.v4.u32 	{%r580, %r584, %r588, %r592}, [%rd41+64];
	// begin inline asm
	{fma.rn.f16x2 %r909,%r575,%r580,%r559;
}
	// end inline asm
	// begin inline asm
	{fma.rn.f16x2 %r908,%r575,%r584,%r563;
}
	// end inline asm
	// begin inline asm
	{fma.rn.f16x2 %r907,%r575,%r588,%r567;
}
	// end inline asm
	// begin inline asm
	{fma.rn.f16x2 %r906,%r575,%r592,%r571;
}
	// end inline asm
	mov.b32 	%f112, %r909;
	mov.b32 	%f111, %r908;
	mov.b32 	%f110, %r907;
	mov.b32 	%f109, %r906;
$L__BB0_28:
	mov.b32 	%r598, %f90;
	// begin inline asm
	{fma.rn.f16x2 %r597,%r598,%r17,%r3;
}
	// end inline asm
	// begin inline asm
	{.reg .f16 low,high;
 mov.b32 {low,high}, %r597;
 mov.b16 %rs210, high;}
	// end inline asm
	// begin inline asm
	{.reg .f16 low,high;
 mov.b32 {low,high}, %r597;
 mov.b16 %rs211, low;}
	// end inline asm
	// begin inline asm
	{ .reg .pred __$temp3;
  setp.gt.f16  __$temp3, %rs210, %rs24;
  selp.u16 %rs212, 1, 0, __$temp3;}
	// end inline asm
	setp.eq.s16 	%p22, %rs212, 0;
	@%p22 bra 	$L__BB0_33;
	// begin inline asm
	{ .reg .pred __$temp3;
  setp.gt.f16  __$temp3, %rs211, %rs24;
  selp.u16 %rs215, 1, 0, __$temp3;}
	// end inline asm
	setp.eq.s16 	%p23, %rs215, 0;
	@%p23 bra 	$L__BB0_33;
	// begin inline asm
	cvt.rn.f16.s32 %rs218, %r18;
	// end inline asm
	// begin inline asm
	{ .reg .pred __$temp3;
  setp.lt.f16  __$temp3, %rs210, %rs218;
  selp.u16 %rs219, 1, 0, __$temp3;}
	// end inline asm
	setp.eq.s16 	%p24, %rs219, 0;
	@%p24 bra 	$L__BB0_33;
	// begin inline asm
	cvt.rn.f16.s32 %rs222, %r19;
	// end inline asm
	// begin inline asm
	{ .reg .pred __$temp3;
  setp.lt.f16  __$temp3, %rs211, %rs222;
  selp.u16 %rs223, 1, 0, __$temp3;}
	// end inline asm
	setp.eq.s16 	%p25, %rs223, 0;
	@%p25 bra 	$L__BB0_33;
	// begin inline asm
	cvt.rmi.s32.f16 %r605, %rs210;
	// end inline asm
	// begin inline asm
	cvt.rmi.s32.f16 %r606, %rs211;
	// end inline asm
	// begin inline asm
	cvt.rm.f16.s32 %rs228, %r605;
	// end inline asm
	// begin inline asm
	{sub.f16 %rs229,%rs210,%rs228;
}
	// end inline asm
	// begin inline asm
	cvt.rm.f16.s32 %rs232, %r606;
	// end inline asm
	// begin inline asm
	{sub.f16 %rs233,%rs211,%rs232;
}
	// end inline asm
	// begin inline asm
	{sub.f16 %rs236,%rs19,%rs229;
}
	// end inline asm
	// begin inline asm
	{sub.f16 %rs239,%rs19,%rs233;
}
	// end inline asm
	shl.b32 	%r691, %r606, 5;
	mov.b32 	%r610, {%rs236, %rs236};
	mov.b32 	%r613, {%rs229, %rs229};
	mov.b32 	%r611, {%rs239, %rs233};
	// begin inline asm
	{mul.f16x2 %r609,%r610,%r611;
}
	// end inline asm
	// begin inline asm
	{mul.f16x2 %r612,%r613,%r611;
}
	// end inline asm
	mad.lo.s32 	%r692, %r605, %r16, %r5;
	add.s32 	%r693, %r692, %r691;
	{ .reg .b16 tmp; mov.b32 {tmp, %rs242}, %r54; }
	mov.b32 	%r617, {%rs242, %rs242};
	mov.b32 	{%rs243, %rs244}, %r609;
	mov.b32 	%r616, {%rs243, %rs243};
	// begin inline asm
	{mul.f16x2 %r615,%r616,%r617;
}
	// end inline asm
	mul.wide.s32 	%rd42, %r693, 2;
	add.s64 	%rd43, %rd6, %rd42;
	ld.global.v4.u32 	{%r620, %r624, %r628, %r632}, [%rd43];
	// begin inline asm
	{fma.rn.f16x2 %r618,%r615,%r620,%r909;
}
	// end inline asm
	// begin inline asm
	{fma.rn.f16x2 %r622,%r615,%r624,%r908;
}
	// end inline asm
	// begin inline asm
	{fma.rn.f16x2 %r626,%r615,%r628,%r907;
}
	// end inline asm
	// begin inline asm
	{fma.rn.f16x2 %r630,%r615,%r632,%r906;
}
	// end inline asm
	mov.b32 	%r635, {%rs244, %rs244};
	// begin inline asm
	{mul.f16x2 %r634,%r635,%r617;
}
	// end inline asm
	ld.global.v4.u32 	{%r639, %r643, %r647, %r651}, [%rd43+64];
	// begin inline asm
	{fma.rn.f16x2 %r637,%r634,%r639,%r618;
}
	// end inline asm
	// begin inline asm
	{fma.rn.f16x2 %r641,%r634,%r643,%r622;
}
	// end inline asm
	// begin inline asm
	{fma.rn.f16x2 %r645,%r634,%r647,%r626;
}
	// end inline asm
	// begin inline asm
	{fma.rn.f16x2 %r649,%r634,%r651,%r630;
}
	// end inline asm
	mov.b32 	{%rs245, %rs246}, %r612;
	mov.b32 	%r654, {%rs245, %rs245};
	// begin inline asm
	{mul.f16x2 %r653,%r654,%r617;
}
	// end inline asm
	mul.wide.s32 	%rd44, %r16, 2;
	add.s64 	%rd45, %rd43, %rd44;
	ld.global.v4.u32 	{%r658, %r662, %r666, %r670}, [%rd45];
	// begin inline asm
	{fma.rn.f16x2 %r656,%r653,%r658,%r637;
}
	// end inline asm
	// begin inline asm
	{fma.rn.f16x2 %r660,%r653,%r662,%r641;
}
	// end inline asm
	// begin inline asm
	{fma.rn.f16x2 %r664,%r653,%r666,%r645;
}
	// end inline asm
	// begin inline asm
	{fma.rn.f16x2 %r668,%r653,%r670,%r649;
}
	// end inline asm
	mov.b32 	%r673, {%rs246, %rs246};
	// begin inline asm
	{mul.f16x2 %r672,%r673,%r617;
}
	// end inline asm
	ld.global.v4.u32 	{%r677, %r681, %r685, %r689}, [%rd45+64];
	// begin inline asm
	{fma.rn.f16x2 %r909,%r672,%r677,%r656;
}
	// end inline asm
	// begin inline asm
	{fma.rn.f16x2 %r908,%r672,%r681,%r660;
}
	// end inline asm
	// begin inline asm
	{fma.rn.f16x2 %r907,%r672,%r685,%r664;
}
	// end inline asm
	// begin inline asm
	{fma.rn.f16x2 %r906,%r672,%r689,%r668;
}
	// end inline asm
	mov.b32 	%f112, %r909;
	mov.b32 	%f111, %r908;
	mov.b32 	%f110, %r907;
	mov.b32 	%f109, %r906;
$L__BB0_33:
	mov.b32 	%r71, %f96;
	mov.b32 	%r695, %f91;
	// begin inline asm
	{fma.rn.f16x2 %r694,%r695,%r17,%r3;
}
	// end inline asm
	// begin inline asm
	{.reg .f16 low,high;
 mov.b32 {low,high}, %r694;
 mov.b16 %rs247, high;}
	// end inline asm
	// begin inline asm
	{.reg .f16 low,high;
 mov.b32 {low,high}, %r694;
 mov.b16 %rs248, low;}
	// end inline asm
	// begin inline asm
	{ .reg .pred __$temp3;
  setp.gt.f16  __$temp3, %rs247, %rs24;
  selp.u16 %rs249, 1, 0, __$temp3;}
	// end inline asm
	setp.eq.s16 	%p26, %rs249, 0;
	@%p26 bra 	$L__BB0_38;
	// begin inline asm
	{ .reg .pred __$temp3;
  setp.gt.f16  __$temp3, %rs248, %rs24;
  selp.u16 %rs252, 1, 0, __$temp3;}
	// end inline asm
	setp.eq.s16 	%p27, %rs252, 0;
	@%p27 bra 	$L__BB0_38;
	// begin inline asm
	cvt.rn.f16.s32 %rs255, %r18;
	// end inline asm
	// begin inline asm
	{ .reg .pred __$temp3;
  setp.lt.f16  __$temp3, %rs247, %rs255;
  selp.u16 %rs256, 1, 0, __$temp3;}
	// end inline asm
	setp.eq.s16 	%p28, %rs256, 0;
	@%p28 bra 	$L__BB0_38;
	// begin inline asm
	cvt.rn.f16.s32 %rs259, %r19;
	// end inline asm
	// begin inline asm
	{ .reg .pred __$temp3;
  setp.lt.f16  __$temp3, %rs248, %rs259;
  selp.u16 %rs260, 1, 0, __$temp3;}
	// end inline asm
	setp.eq.s16 	%p29, %rs260, 0;
	@%p29 bra 	$L__BB0_38;
	// begin inline asm
	cvt.rmi.s32.f16 %r702, %rs247;
	// end inline asm
	// begin inline asm
	cvt.rmi.s32.f16 %r703, %rs248;
	// end inline asm
	// begin inline asm
	cvt.rm.f16.s32 %rs265, %r702;
	// end inline asm
	// begin inline asm
	{sub.f16 %rs266,%rs247,%rs265;
}
	// end inline asm
	// begin inline asm
	cvt.rm.f16.s32 %rs269, %r703;
	// end inline asm
	// begin inline asm
	{sub.f16 %rs270,%rs248,%rs269;
}
	// end inline asm
	// begin inline asm
	{sub.f16 %rs273,%rs19,%rs266;
}
	// end inline asm
	// begin inline asm
	{sub.f16 %rs276,%rs19,%rs270;
}
	// end inline asm
	shl.b32 	%r788, %r703, 5;
	mov.b32 	%r707, {%rs273, %rs273};
	mov.b32 	%r710, {%rs266, %rs266};
	mov.b32 	%r708, {%rs276, %rs270};
	// begin inline asm
	{mul.f16x2 %r706,%r707,%r708;
}
	// end inline asm
	// begin inline asm
	{mul.f16x2 %r709,%r710,%r708;
}
	// end inline asm
	mad.lo.s32 	%r789, %r702, %r16, %r5;
	add.s32 	%r790, %r789, %r788;
	{ .reg .b16 tmp; mov.b32 {%rs279, tmp}, %r71; }
	mov.b32 	%r714, {%rs279, %rs279};
	mov.b32 	{%rs280, %rs281}, %r706;
	mov.b32 	%r713, {%rs280, %rs280};
	// begin inline asm
	{mul.f16x2 %r712,%r713,%r714;
}
	// end inline asm
	mul.wide.s32 	%rd46, %r790, 2;
	add.s64 	%rd47, %rd6, %rd46;
	ld.global.v4.u32 	{%r717, %r721, %r725, %r729}, [%rd47];
	// begin inline asm
	{fma.rn.f16x2 %r715,%r712,%r717,%r909;
}
	// end inline asm
	// begin inline asm
	{fma.rn.f16x2 %r719,%r712,%r721,%r908;
}
	// end inline asm
	// begin inline asm
	{fma.rn.f16x2 %r723,%r712,%r725,%r907;
}
	// end inline asm
	// begin inline asm
	{fma.rn.f16x2 %r727,%r712,%r729,%r906;
}
	// end inline asm
	mov.b32 	%r732, {%rs281, %rs281};
	// begin inline asm
	{mul.f16x2 %r731,%r732,%r714;
}
	// end inline asm
	ld.global.v4.u32 	{%r736, %r740, %r744, %r748}, [%rd47+64];
	// begin inline asm
	{fma.rn.f16x2 %r734,%r731,%r736,%r715;
}
	// end inline asm
	// begin inline asm
	{fma.rn.f16x2 %r738,%r731,%r740,%r719;
}
	// end inline asm
	// begin inline asm
	{fma.rn.f16x2 %r742,%r731,%r744,%r723;
}
	// end inline asm
	// begin inline asm
	{fma.rn.f16x2 %r746,%r731,%r748,%r727;
}
	// end inline asm
	mov.b32 	{%rs282, %rs283}, %r709;
	mov.b32 	%r751, {%rs282, %rs282};
	// begin inline asm
	{mul.f16x2 %r750,%r751,%r714;
}
	// end inline asm
	mul.wide.s32 	%rd48, %r16, 2;
	add.s64 	%rd49, %rd47, %rd48;
	ld.global.v4.u32 	{%r755, %r759, %r763, %r767}, [%rd49];
	// begin inline asm
	{fma.rn.f16x2 %r753,%r750,%r755,%r734;
}
	// end inline asm
	// begin inline asm
	{fma.rn.f16x2 %r757,%r750,%r759,%r738;
}
	// end inline asm
	// begin inline asm
	{fma.rn.f16x2 %r761,%r750,%r763,%r742;
}
	// end inline asm
	// begin inline asm
	{fma.rn.f16x2 %r765,%r750,%r767,%r746;
}
	// end inline asm
	mov.b32 	%r770, {%rs283, %rs283};
	// begin inline asm
	{mul.f16x2 %r769,%r770,%r714;
}
	// end inline asm
	ld.global.v4.u32 	{%r774, %r778, %r782, %r786}, [%rd49+64];
	// begin inline asm
	{fma.rn.f16x2 %r909,%r769,%r774,%r753;
}
	// end inline asm
	// begin inline asm
	{fma.rn.f16x2 %r908,%r769,%r778,%r757;
}
	// end inline asm
	// begin inline asm
	{fma.rn.f16x2 %r907,%r769,%r782,%r761;
}
	// end inline asm
	// begin inline asm
	{fma.rn.f16x2 %r906,%r769,%r786,%r765;
}
	// end inline asm
	mov.b32 	%f112, %r909;
	mov.b32 	%f111, %r908;
	mov.b32 	%f110, %r907;
	mov.b32 	%f109, %r906;
$L__BB0_38:
	mov.b32 	%r792, %f92;
	// begin inline asm
	{fma.rn.f16x2 %r791,%r792,%r17,%r3;
}
	// end inline asm
	// begin inline asm
	{.reg .f16 low,high;
 mov.b32 {low,high}, %r791;
 mov.b16 %rs284, high;}
	// end inline asm
	// begin inline asm
	{.reg .f16 low,high;
 mov.b32 {low,high}, %r791;
 mov.b16 %rs285, low;}
	// end inline asm
	// begin inline asm
	{ .reg .pred __$temp3;
  setp.gt.f16  __$temp3, %rs284, %rs24;
  selp.u16 %rs286, 1, 0, __$temp3;}
	// end inline asm
	setp.eq.s16 	%p30, %rs286, 0;
	@%p30 bra 	$L__BB0_43;
	// begin inline asm
	{ .reg .pred __$temp3;
  setp.gt.f16  __$temp3, %rs285, %rs24;
  selp.u16 %rs289, 1, 0, __$temp3;}
	// end inline asm
	setp.eq.s16 	%p31, %rs289, 0;
	@%p31 bra 	$L__BB0_43;
	// begin inline asm
	cvt.rn.f16.s32 %rs292, %r18;
	// end inline asm
	// begin inline asm
	{ .reg .pred __$temp3;
  setp.lt.f16  __$temp3, %rs284, %rs292;
  selp.u16 %rs293, 1, 0, __$temp3;}
	// end inline asm
	setp.eq.s16 	%p32, %rs293, 0;
	@%p32 bra 	$L__BB0_43;
	// begin inline asm
	cvt.rn.f16.s32 %rs296, %r19;
	// end inline asm
	// begin inline asm
	{ .reg .pred __$temp3;
  setp.lt.f16  __$temp3, %rs285, %rs296;
  selp.u16 %rs297, 1, 0, __$temp3;}
	// end inline asm
	setp.eq.s16 	%p33, %rs297, 0;
	@%p33 bra 	$L__BB0_43;
	// begin inline asm
	cvt.rmi.s32.f16 %r799, %rs284;
	// end inline asm
	// begin inline asm
	cvt.rmi.s32.f16 %r800, %rs285;
	// end inline asm
	// begin inline asm
	cvt.rm.f16.s32 %rs302, %r799;
	// end inline asm
	// begin inline asm
	{sub.f16 %rs303,%rs284,%rs302;
}
	// end inline asm
	// begin inline asm
	cvt.rm.f16.s32 %rs306, %r800;
	// end inline asm
	// begin inline asm
	{sub.f16 %rs307,%rs285,%rs306;
}
	// end inline asm
	// begin inline asm
	{sub.f16 %rs310,%rs19,%rs303;
}
	// end inline asm
	// begin inline asm
	{sub.f16 %rs313,%rs19,%rs307;
}
	// end inline asm
	shl.b32 	%r885, %r800, 5;
	mov.b32 	%r804, {%rs310, %rs310};
	mov.b32 	%r807, {%rs303, %rs303};
	mov.b32 	%r805, {%rs313, %rs307};
	// begin inline asm
	{mul.f16x2 %r803,%r804,%r805;
}
	// end inline asm
	// begin inline asm
	{mul.f16x2 %r806,%r807,%r805;
}
	// end inline asm
	mad.lo.s32 	%r886, %r799, %r16, %r5;
	add.s32 	%r887, %r886, %r885;
	{ .reg .b16 tmp; mov.b32 {tmp, %rs316}, %r71; }
	mov.b32 	%r811, {%rs316, %rs316};
	mov.b32 	{%rs317, %rs318}, %r803;
	mov.b32 	%r810, {%rs317, %rs317};
	// begin inline asm
	{mul.f16x2 %r809,%r810,%r811;
}
	// end inline asm
	mul.wide.s32 	%rd50, %r887, 2;
	add.s64 	%rd51, %rd6, %rd50;
	ld.global.v4.u32 	{%r814, %r818, %r822, %r826}, [%rd51];
	// begin inline asm
	{fma.rn.f16x2 %r812,%r809,%r814,%r909;
}
	// end inline asm
	// begin inline asm
	{fma.rn.f16x2 %r816,%r809,%r818,%r908;
}
	// end inline asm
	// begin inline asm
	{fma.rn.f16x2 %r820,%r809,%r822,%r907;
}
	// end inline asm
	// begin inline asm
	{fma.rn.f16x2 %r824,%r809,%r826,%r906;
}
	// end inline asm
	mov.b32 	%r829, {%rs318, %rs318};
	// begin inline asm
	{mul.f16x2 %r828,%r829,%r811;
}
	// end inline asm
	ld.global.v4.u32 	{%r833, %r837, %r841, %r845}, [%rd51+64];
	// begin inline asm
	{fma.rn.f16x2 %r831,%r828,%r833,%r812;
}
	// end inline asm
	// begin inline asm
	{fma.rn.f16x2 %r835,%r828,%r837,%r816;
}
	// end inline asm
	// begin inline asm
	{fma.rn.f16x2 %r839,%r828,%r841,%r820;
}
	// end inline asm
	// begin inline asm
	{fma.rn.f16x2 %r843,%r828,%r845,%r824;
}
	// end inline asm
	mov.b32 	{%rs319, %rs320}, %r806;
	mov.b32 	%r848, {%rs319, %rs319};
	// begin inline asm
	{mul.f16x2 %r847,%r848,%r811;
}
	// end inline asm
	mul.wide.s32 	%rd52, %r16, 2;
	add.s64 	%rd53, %rd51, %rd52;
	ld.global.v4.u32 	{%r852, %r856, %r860, %r864}, [%rd53];
	// begin inline asm
	{fma.rn.f16x2 %r850,%r847,%r852,%r831;
}
	// end inline asm
	// begin inline asm
	{fma.rn.f16x2 %r854,%r847,%r856,%r835;
}
	// end inline asm
	// begin inline asm
	{fma.rn.f16x2 %r858,%r847,%r860,%r839;
}
	// end inline asm
	// begin inline asm
	{fma.rn.f16x2 %r862,%r847,%r864,%r843;
}
	// end inline asm
	mov.b32 	%r867, {%rs320, %rs320};
	// begin inline asm
	{mul.f16x2 %r866,%r867,%r811;
}
	// end inline asm
	ld.global.v4.u32 	{%r871, %r875, %r879, %r883}, [%rd53+64];
	// begin inline asm
	{fma.rn.f16x2 %r909,%r866,%r871,%r850;
}
	// end inline asm
	// begin inline asm
	{fma.rn.f16x2 %r908,%r866,%r875,%r854;
}
	// end inline asm
	// begin inline asm
	{fma.rn.f16x2 %r907,%r866,%r879,%r858;
}
	// end inline asm
	// begin inline asm
	{fma.rn.f16x2 %r906,%r866,%r883,%r862;
}
	// end inline asm
	mov.b32 	%f112, %r909;
	mov.b32 	%f111, %r908;
	mov.b32 	%f110, %r907;
	mov.b32 	%f109, %r906;
$L__BB0_43:
	add.s32 	%r899, %r899, 1;
	add.s64 	%rd62, %rd62, 16;
	add.s64 	%rd61, %rd61, 8;
	add.s32 	%r900, %r900, 16;
	add.s32 	%r901, %r901, 8;
	setp.ne.s32 	%p34, %r899, 4;
	@%p34 bra 	$L__BB0_3;
	ld.param.u64 	%rd60, [_Z40ms_deformable_im2col_gpu_kernel_templateI6__halfLi8ELi4ELi32ELi3ELi2ELi5ELi8ELi3EEviPKT_PKlS5_S3_S3_iiiPS1__param_9];
	ld.param.u32 	%r891, [_Z40ms_deformable_im2col_gpu_kernel_templateI6__halfLi8ELi4ELi32ELi3ELi2ELi5ELi8ELi3EEviPKT_PKlS5_S3_S3_iiiPS1__param_0];
	shl.b32 	%r888, %r894, 3;
	mul.wide.s32 	%rd55, %r888, 2;
	add.s64 	%rd54, %rd60, %rd55;
	// begin inline asm
	st.global.cg.v4.f32 [%rd54], {%f112,%f111,%f110,%f109};
	// end inline asm
	mov.u32 	%r889, %ntid.x;
	mov.u32 	%r890, %nctaid.x;
	mad.lo.s32 	%r894, %r889, %r890, %r894;
	setp.lt.s32 	%p35, %r894, %r891;
	@%p35 bra 	$L__BB0_2;
$L__BB0_45:
	ret;

}


// ===== COMPILED SASS (sm_100) =====

	.target	sm_100

	.elftype	@"ET_EXEC"


//--------------------- .note.nv.tkinfo           --------------------------
	.section	.note.nv.tkinfo,"",@"SHT_NOTE"
	.sectionflags	@"SHF_NOTE_NV_TKINFO"
	.tkinfo
        /*0018*/ 	.word	0x00000002
        /*0030*/ 	.string	""
        /*0030*/ 	.string	"ptxas"
        /*0030*/ 	.string	"Cuda compilation tools, release 13.0, V13.0.88"
        /*0030*/ 	.string	"Build cuda_13.0.r13.0/compiler.36424714_0"
        /*0030*/ 	.string	"-arch sm_100 -m 64 "



//--------------------- .note.nv.cuinfo           --------------------------
	.section	.note.nv.cuinfo,"",@"SHT_NOTE"
	.sectionflags	@"SHF_NOTE_NV_CUINFO"
        /*0018*/ 	.short	0x0002
        /*001a*/ 	.short	0x0064
        /*001c*/ 	.short	0x0082
	.zero		2


//--------------------- .nv.info                  --------------------------
	.section	.nv.info,"",@"SHT_CUDA_INFO"
	.align	4


	//----- nvinfo : EIATTR_REGCOUNT
	.align		4
        /*0000*/ 	.byte	0x04, 0x2f
        /*0002*/ 	.short	(.L_1 - .L_0)
	.align		4
.L_0:
        /*0004*/ 	.word	index@(_Z40ms_deformable_im2col_gpu_kernel_templateI6__halfLi8ELi4ELi32ELi3ELi2ELi5ELi8ELi3EEviPKT_PKlS5_S3_S3_iiiPS1_)
        /*0008*/ 	.word	0x00000036


	//----- nvinfo : EIATTR_FRAME_SIZE
	.align		4
.L_1:
        /*000c*/ 	.byte	0x04, 0x11
        /*000e*/ 	.short	(.L_3 - .L_2)
	.align		4
.L_2:
        /*0010*/ 	.word	index@($__internal_0_$__cuda_sm3x_div_rn_noftz_f32_slowpath)
        /*0014*/ 	.word	0x00000000


	//----- nvinfo : EIATTR_FRAME_SIZE
	.align		4
.L_3:
        /*0018*/ 	.byte	0x04, 0x11
        /*001a*/ 	.short	(.L_5 - .L_4)
	.align		4
.L_4:
        /*001c*/ 	.word	index@(_Z40ms_deformable_im2col_gpu_kernel_templateI6__halfLi8ELi4ELi32ELi3ELi2ELi5ELi8ELi3EEviPKT_PKlS5_S3_S3_iiiPS1_)
        /*0020*/ 	.word	0x00000000


	//----- nvinfo : EIATTR_MIN_STACK_SIZE
	.align		4
.L_5:
        /*0024*/ 	.byte	0x04, 0x12
        /*0026*/ 	.short	(.L_7 - .L_6)
	.align		4
.L_6:
        /*0028*/ 	.word	index@(_Z40ms_deformable_im2col_gpu_kernel_templateI6__halfLi8ELi4ELi32ELi3ELi2ELi5ELi8ELi3EEviPKT_PKlS5_S3_S3_iiiPS1_)
        /*002c*/ 	.word	0x00000000
.L_7:


//--------------------- .nv.compat                --------------------------
	.section	.nv.compat,"",@"SHT_CUDA_COMPAT_INFO"
	.align	4
        /*0000*/ 	.byte	0x02, 0x09, 0x00, 0x00, 0x02, 0x02, 0x01, 0x00, 0x02, 0x05, 0x05, 0x00, 0x03, 0x07, 0x01, 0x01
        /*0010*/ 	.byte	0x02, 0x03, 0x00, 0x00, 0x02, 0x06, 0x01, 0x00, 0x04, 0x0b, 0x08, 0x00, 0x01, 0x00, 0x00, 0x00
        /*0020*/ 	.byte	0x00, 0x00, 0x00, 0x00


//--------------------- .nv.info._Z40ms_deformable_im2col_gpu_kernel_templateI6__halfLi8ELi4ELi32ELi3ELi2ELi5ELi8ELi3EEviPKT_PKlS5_S3_S3_iiiPS1_ --------------------------
	.section	.nv.info._Z40ms_deformable_im2col_gpu_kernel_templateI6__halfLi8ELi4ELi32ELi3ELi2ELi5ELi8ELi3EEviPKT_PKlS5_S3_S3_iiiPS1_,"",@"SHT_CUDA_INFO"
	.sectionflags	@""
	.align	4


	//----- nvinfo : EIATTR_CUDA_API_VERSION
	.align		4
        /*0000*/ 	.byte	0x04, 0x37
        /*0002*/ 	.short	(.L_9 - .L_8)
.L_8:
        /*0004*/ 	.word	0x00000082


	//----- nvinfo : EIATTR_KPARAM_INFO
	.align		4
.L_9:
        /*0008*/ 	.byte	0x04, 0x17
        /*000a*/ 	.short	(.L_11 - .L_10)
.L_10:
        /*000c*/ 	.word	0x00000000
        /*0010*/ 	.short	0x0009
        /*0012*/ 	.short	0x0040
        /*0014*/ 	.byte	0x00, 0xf5, 0x21, 0x00


	//----- nvinfo : EIATTR_KPARAM_INFO
	.align		4
.L_11:
        /*0018*/ 	.byte	0x04, 0x17
        /*001a*/ 	.short	(.L_13 - .L_12)
.L_12:
        /*001c*/ 	.word	0x00000000
        /*0020*/ 	.short	0x0008
        /*0022*/ 	.short	0x0038
        /*0024*/ 	.byte	0x00, 0xf0, 0x11, 0x00


	//----- nvinfo : EIATTR_KPARAM_INFO
	.align		4
.L_13:
        /*0028*/ 	.byte	0x04, 0x17
        /*002a*/ 	.short	(.L_15 - .L_14)
.L_14:
        /*002c*/ 	.word	0x00000000
        /*0030*/ 	.short	0x0007
        /*0032*/ 	.short	0x0034
        /*0034*/ 	.byte	0x00, 0xf0, 0x11, 0x00


	//----- nvinfo : EIATTR_KPARAM_INFO
	.align		4
.L_15:
        /*0038*/ 	.byte	0x04, 0x17
        /*003a*/ 	.short	(.L_17 - .L_16)
.L_16:
        /*003c*/ 	.word	0x00000000
        /*0040*/ 	.short	0x0006
        /*0042*/ 	.short	0x0030
        /*0044*/ 	.byte	0x00, 0xf0, 0x11, 0x00


	//----- nvinfo : EIATTR_KPARAM_INFO
	.align		4
.L_17:
        /*0048*/ 	.byte	0x04, 0x17
        /*004a*/ 	.short	(.L_19 - .L_18)
.L_18:
        /*004c*/ 	.word	0x00000000
        /*0050*/ 	.short	0x0005
        /*0052*/ 	.short	0x0028
        /*0054*/ 	.byte	0x00, 0xf5, 0x21, 0x00


	//----- nvinfo : EIATTR_KPARAM_INFO
	.align		4
.L_19:
        /*0058*/ 	.byte	0x04, 0x17
        /*005a*/ 	.short	(.L_21 - .L_20)
.L_20:
        /*005c*/ 	.word	0x00000000
        /*0060*/ 	.short	0x0004
        /*0062*/ 	.short	0x0020
        /*0064*/ 	.byte	0x00, 0xf5, 0x21, 0x00


	//----- nvinfo : EIATTR_KPARAM_INFO
	.align		4
.L_21:
        /*0068*/ 	.byte	0x04, 0x17
        /*006a*/ 	.short	(.L_23 - .L_22)
.L_22:
        /*006c*/ 	.word	0x00000000
        /*0070*/ 	.short	0x0003
        /*0072*/ 	.short	0x0018
        /*0074*/ 	.byte	0x00, 0xf5, 0x21, 0x00


	//----- nvinfo : EIATTR_KPARAM_INFO
	.align		4
.L_23:
        /*0078*/ 	.byte	0x04, 0x17
        /*007a*/ 	.short	(.L_25 - .L_24)
.L_24:
        /*007c*/ 	.word	0x00000000
        /*0080*/ 	.short	0x0002
        /*0082*/ 	.short	0x0010
        /*0084*/ 	.byte	0x00, 0xf5, 0x21, 0x00


	//----- nvinfo : EIATTR_KPARAM_INFO
	.align		4
.L_25:
        /*0088*/ 	.byte	0x04, 0x17
        /*008a*/ 	.short	(.L_27 - .L_26)
.L_26:
        /*008c*/ 	.word	0x00000000
        /*0090*/ 	.short	0x0001
        /*0092*/ 	.short	0x0008
        /*0094*/ 	.byte	0x00, 0xf5, 0x21, 0x00


	//----- nvinfo : EIATTR_KPARAM_INFO
	.align		4
.L_27:
        /*0098*/ 	.byte	0x04, 0x17
        /*009a*/ 	.short	(.L_29 - .L_28)
.L_28:
        /*009c*/ 	.word	0x00000000
        /*00a0*/ 	.short	0x0000
        /*00a2*/ 	.short	0x0000
        /*00a4*/ 	.byte	0x00, 0xf0, 0x11, 0x00


	//----- nvinfo : EIATTR_SPARSE_MMA_MASK
	.align		4
.L_29:
        /*00a8*/ 	.byte	0x03, 0x50
        /*00aa*/ 	.short	0x0000


	//----- nvinfo : EIATTR_MAXREG_COUNT
	.align		4
        /*00ac*/ 	.byte	0x03, 0x1b
        /*00ae*/ 	.short	0x00ff


	//----- nvinfo : EIATTR_MERCURY_ISA_VERSION
	.align		4
        /*00b0*/ 	.byte	0x03, 0x5f
        /*00b2*/ 	.short	0x0101


	//----- nvinfo : EIATTR_VRC_CTA_INIT_COUNT
	.align		4
        /*00b4*/ 	.byte	0x02, 0x4a
	.zero		1
	.zero		1


	//----- nvinfo : EIATTR_EXIT_INSTR_OFFSETS
	.align		4
        /*00b8*/ 	.byte	0x04, 0x1c
        /*00ba*/ 	.short	(.L_31 - .L_30)


	//   ....[0]....
.L_30:
        /*00bc*/ 	.word	0x00000070


	//   ....[1]....
        /*00c0*/ 	.word	0x00002120


	//----- nvinfo : EIATTR_CRS_STACK_SIZE
	.align		4
.L_31:
        /*00c4*/ 	.byte	0x04, 0x1e
        /*00c6*/ 	.short	(.L_33 - .L_32)
.L_32:
        /*00c8*/ 	.word	0x00000000


	//----- nvinfo : EIATTR_CBANK_PARAM_SIZE
	.align		4
.L_33:
        /*00cc*/ 	.byte	0x03, 0x19
        /*00ce*/ 	.short	0x0048


	//----- nvinfo : EIATTR_PARAM_CBANK
	.align		4
        /*00d0*/ 	.byte	0x04, 0x0a
        /*00d2*/ 	.short	(.L_35 - .L_34)
	.align		4
.L_34:
        /*00d4*/ 	.word	index@(.nv.constant0._Z40ms_deformable_im2col_gpu_kernel_templateI6__halfLi8ELi4ELi32ELi3ELi2ELi5ELi8ELi3EEviPKT_PKlS5_S3_S3_iiiPS1_)
        /*00d8*/ 	.short	0x0380
        /*00da*/ 	.short	0x0048


	//----- nvinfo : EIATTR_SW_WAR
	.align		4
.L_35:
        /*00dc*/ 	.byte	0x04, 0x36
        /*00de*/ 	.short	(.L_37 - .L_36)
.L_36:
        /*00e0*/ 	.word	0x00000008
.L_37:


//--------------------- .nv.callgraph             --------------------------
	.section	.nv.callgraph,"",@"SHT_CUDA_CALLGRAPH"
	.align	4
	.sectionentsize	8
	.align		4
        /*0000*/ 	.word	0x00000000
	.align		4
        /*0004*/ 	.word	0xffffffff
	.align		4
        /*0008*/ 	.word	0x00000000
	.align		4
        /*000c*/ 	.word	0xfffffffe
	.align		4
        /*0010*/ 	.word	0x00000000
	.align		4
        /*0014*/ 	.word	0xfffffffd
	.align		4
        /*0018*/ 	.word	0x00000000
	.align		4
        /*001c*/ 	.word	0xfffffffc


//--------------------- .text._Z40ms_deformable_im2col_gpu_kernel_templateI6__halfLi8ELi4ELi32ELi3ELi2ELi5ELi8ELi3EEviPKT_PKlS5_S3_S3_iiiPS1_ --------------------------
	.section	.text._Z40ms_deformable_im2col_gpu_kernel_templateI6__halfLi8ELi4ELi32ELi3ELi2ELi5ELi8ELi3EEviPKT_PKlS5_S3_S3_iiiPS1_,"ax",@progbits
	.align	128
        .global         _Z40ms_deformable_im2col_gpu_kernel_templateI6__halfLi8ELi4ELi32ELi3ELi2ELi5ELi8ELi3EEviPKT_PKlS5_S3_S3_iiiPS1_
        .type           _Z40ms_deformable_im2col_gpu_kernel_templateI6__halfLi8ELi4ELi32ELi3ELi2ELi5ELi8ELi3EEviPKT_PKlS5_S3_S3_iiiPS1_,@function
        .size           _Z40ms_deformable_im2col_gpu_kernel_templateI6__halfLi8ELi4ELi32ELi3ELi2ELi5ELi8ELi3EEviPKT_PKlS5_S3_S3_iiiPS1_,(.L_x_32 - _Z40ms_deformable_im2col_gpu_kernel_templateI6__halfLi8ELi4ELi32ELi3ELi2ELi5ELi8ELi3EEviPKT_PKlS5_S3_S3_iiiPS1_)
        .other          _Z40ms_deformable_im2col_gpu_kernel_templateI6__halfLi8ELi4ELi32ELi3ELi2ELi5ELi8ELi3EEviPKT_PKlS5_S3_S3_iiiPS1_,@"STO_CUDA_ENTRY STV_DEFAULT"
_Z40ms_deformable_im2col_gpu_kernel_templateI6__halfLi8ELi4ELi32ELi3ELi2ELi5ELi8ELi3EEviPKT_PKlS5_S3_S3_iiiPS1_:
.text._Z40ms_deformable_im2col_gpu_kernel_templateI6__halfLi8ELi4ELi32ELi3ELi2ELi5ELi8ELi3EEviPKT_PKlS5_S3_S3_iiiPS1_:
[----:B------:R-:W-:Y:S01]  /*0000*/  LDC R1, c[0x0][0x37c] ;  /* 0x0000df00ff017b82 */ /* 0x000fe20000000800 */
[----:B------:R-:W0:Y:S07]  /*0010*/  S2R R0, SR_TID.X ;  /* 0x0000000000007919 */ /* 0x000e2e0000002100 */
[----:B------:R-:W0:Y:S01]  /*0020*/  S2UR UR4, SR_CTAID.X ;  /* 0x00000000000479c3 */ /* 0x000e220000002500 */
[----:B------:R-:W1:Y:S07]  /*0030*/  LDCU UR5, c[0x0][0x380] ;  /* 0x00007000ff0577ac */ /* 0x000e6e0008000800 */
[----:B------:R-:W0:Y:S02]  /*0040*/  LDC R33, c[0x0][0x360] ;  /* 0x0000d800ff217b82 */ /* 0x000e240000000800 */
[----:B0-----:R-:W-:-:S05]  /*0050*/  IMAD R33, R33, UR4, R0 ;  /* 0x0000000421217c24 */ /* 0x001fca000f8e0200 */
[----:B-1----:R-:W-:-:S13]  /*0060*/  ISETP.GE.AND P0, PT, R33, UR5, PT ;  /* 0x0000000521007c0c */ /* 0x002fda000bf06270 */
[----:B------:R-:W-:Y:S05]  /*0070*/  @P0 EXIT ;  /* 0x000000000000094d */ /* 0x000fea0003800000 */
[----:B------:R-:W0:Y:S01]  /*0080*/  I2F.F16.RZ R32, 0x1 ;  /* 0x0000000100207906 */ /* 0x000e22000020cc00 */
[----:B------:R-:W1:Y:S02]  /*0090*/  LDCU.64 UR6, c[0x0][0x358] ;  /* 0x00006b00ff0677ac */ /* 0x000e640008000a00 */
.L_x_19:
[----:B------:R-:W2:Y:S01]  /*00a0*/  LDCU UR4, c[0x0][0x3b8] ;  /* 0x00007700ff0477ac */ /* 0x000ea20008000800 */
[----:B------:R-:W-:Y:S01]  /*00b0*/  SHF.L.U32 R7, R33, 0x3, RZ ;  /* 0x0000000321077819 */ /* 0x000fe200000006ff */
[----:B------:R-:W-:Y:S01]  /*00c0*/  BSSY.RECONVERGENT B0, `(.L_x_0) ;  /* 0x0000018000007945 */ /* 0x000fe20003800200 */
[----:B------:R-:W3:Y:S02]  /*00d0*/  LDCU.64 UR8, c[0x0][0x398] ;  /* 0x00007300ff0877ac */ /* 0x000ee40008000a00 */
[----:B------:R-:W-:-:S04]  /*00e0*/  SHF.R.S32.HI R0, RZ, 0x5, R7 ;  /* 0x00000005ff007819 */ /* 0x000fc80000011407 */
[----:B------:R-:W-:Y:S02]  /*00f0*/  I2FP.F32.S32 R0, R0 ;  /* 0x0000000000007245 */ /* 0x000fe40000201400 */
[----:B--2---:R-:W-:Y:S01]  /*0100*/  I2FP.F32.S32 R5, UR4 ;  /* 0x0000000400057c45 */ /* 0x004fe20008201400 */
[----:B------:R-:W2:Y:S03]  /*0110*/  LDCU.64 UR4, c[0x0][0x390] ;  /* 0x00007200ff0477ac */ /* 0x000ea60008000a00 */
[----:B------:R-:W4:Y:S08]  /*0120*/  MUFU.RCP R2, R5 ;  /* 0x0000000500027308 */ /* 0x000f300000001000 */
[----:B------:R-:W5:Y:S01]  /*0130*/  FCHK P0, R0, R5 ;  /* 0x0000000500007302 */ /* 0x000f620000000000 */
[----:B--2---:R-:W-:Y:S01]  /*0140*/  UIADD3 UR4, UP0, UPT, UR4, 0x8, URZ ;  /* 0x0000000804047890 */ /* 0x004fe2000ff1e0ff */
[----:B----4-:R-:W-:-:S03]  /*0150*/  FFMA R3, -R5, R2, 1 ;  /* 0x3f80000005037423 */ /* 0x010fc60000000102 */
[----:B------:R-:W-:Y:S01]  /*0160*/  UIADD3.X UR5, UPT, UPT, URZ, UR5, URZ, UP0, !UPT ;  /* 0x00000005ff057290 */ /* 0x000fe200087fe4ff */
[----:B------:R-:W-:Y:S01]  /*0170*/  FFMA R3, R2, R3, R2 ;  /* 0x0000000302037223 */ /* 0x000fe20000000002 */
[----:B------:R-:W-:-:S03]  /*0180*/  MOV R42, UR4 ;  /* 0x00000004002a7c02 */ /* 0x000fc60008000f00 */
[----:B------:R-:W-:Y:S01]  /*0190*/  FFMA R2, R0, R3, RZ ;  /* 0x0000000300027223 */ /* 0x000fe200000000ff */
[----:B------:R-:W-:-:S03]  /*01a0*/  MOV R43, UR5 ;  /* 0x00000005002b7c02 */ /* 0x000fc60008000f00 */
[----:B------:R-:W-:-:S04]  /*01b0*/  FFMA R4, -R5, R2, R0 ;  /* 0x0000000205047223 */ /* 0x000fc80000000100 */
[----:B------:R-:W-:Y:S01]  /*01c0*/  FFMA R6, R3, R4, R2 ;  /* 0x0000000403067223 */ /* 0x000fe20000000002 */
[----:B---3--:R-:W-:Y:S02]  /*01d0*/  MOV R4, UR8 ;  /* 0x0000000800047c02 */ /* 0x008fe40008000f00 */
[----:B------:R-:W-:Y:S02]  /*01e0*/  MOV R3, UR9 ;  /* 0x0000000900037c02 */ /* 0x000fe40008000f00 */
[----:B------:R-:W-:Y:S01]  /*01f0*/  LOP3.LUT R2, R7, 0x18, RZ, 0xc0, !PT ;  /* 0x0000001807027812 */ /* 0x000fe200078ec0ff */
[----:B-----5:R-:W-:Y:S06]  /*0200*/  @!P0 BRA `(.L_x_1) ;  /* 0x00000000000c8947 */ /* 0x020fec0003800000 */
[----:B------:R-:W-:-:S07]  /*0210*/  MOV R6, 0x230 ;  /* 0x0000023000067802 */ /* 0x000fce0000000f00 */
[----:B01----:R-:W-:Y:S05]  /*0220*/  CALL.REL.NOINC `($__internal_0_$__cuda_sm3x_div_rn_noftz_f32_slowpath) ;  /* 0x0000001c00c07944 */ /* 0x003fea0003c00000 */
[----:B------:R-:W-:-:S07]  /*0230*/  MOV R6, R0 ;  /* 0x0000000000067202 */ /* 0x000fce0000000f00 */
.L_x_1:
[----:B-1----:R-:W-:Y:S05]  /*0240*/  BSYNC.RECONVERGENT B0 ;  /* 0x0000000000007941 */ /* 0x002fea0003800200 */
.L_x_0:
[----:B------:R-:W1:Y:S01]  /*0250*/  LDCU UR4, c[0x0][0x3b4] ;  /* 0x00007680ff0477ac */ /* 0x000e620008000800 */
[----:B------:R2:W1:Y:S01]  /*0260*/  F2I.TRUNC.NTZ R0, R6 ;  /* 0x0000000600007305 */ /* 0x000462000020f100 */
[----:B------:R-:W-:Y:S01]  /*0270*/  SHF.L.U32 R8, R33, 0x4, RZ ;  /* 0x0000000421087819 */ /* 0x000fe200000006ff */
[----:B------:R-:W-:Y:S01]  /*0280*/  HFMA2 R5, -RZ, RZ, 0, 0 ;  /* 0x00000000ff057431 */ /* 0x000fe200000001ff */
[----:B------:R-:W-:Y:S01]  /*0290*/  LOP3.LUT R7, R7, 0xffffffe0, RZ, 0xc0, !PT ;  /* 0xffffffe007077812 */ /* 0x000fe200078ec0ff */
[----:B------:R-:W-:Y:S01]  /*02a0*/  HFMA2 R40, -RZ, RZ, 0, 0 ;  /* 0x00000000ff287431 */ /* 0x000fe200000001ff */
[----:B------:R-:W-:Y:S02]  /*02b0*/  CS2R R38, SRZ ;  /* 0x0000000000267805 */ /* 0x000fe4000001ff00 */
[----:B------:R-:W-:Y:S02]  /*02c0*/  MOV R37, RZ ;  /* 0x000000ff00257202 */ /* 0x000fe40000000f00 */
[----:B------:R-:W-:-:S02]  /*02d0*/  CS2R R18, SRZ ;  /* 0x0000000000127805 */ /* 0x000fc4000001ff00 */
[----:B------:R-:W-:Y:S02]  /*02e0*/  CS2R R16, SRZ ;  /* 0x0000000000107805 */ /* 0x000fe4000001ff00 */
[----:B--2---:R-:W-:Y:S01]  /*02f0*/  LOP3.LUT R6, R8, 0xffffffc0, RZ, 0xc0, !PT ;  /* 0xffffffc008067812 */ /* 0x004fe200078ec0ff */
[----:B-1----:R-:W-:-:S07]  /*0300*/  IMAD R0, R0, UR4, RZ ;  /* 0x0000000400007c24 */ /* 0x002fce000f8e02ff */
.L_x_18:
[----:B------:R-:W1:Y:S01]  /*0310*/  LDC.64 R24, c[0x0][0x3a0] ;  /* 0x0000e800ff187b82 */ /* 0x000e620000000a00 */
[----:B------:R-:W2:Y:S04]  /*0320*/  LDG.E R34, desc[UR6][R42.64+-0x8] ;  /* 0xfffff8062a227981 */ /* 0x000ea8000c1e1900 */
[----:B------:R-:W3:Y:S03]  /*0330*/  LDG.E R36, desc[UR6][R42.64] ;  /* 0x000000062a247981 */ /* 0x000ee6000c1e1900 */
[----:B------:R-:W4:Y:S01]  /*0340*/  LDC.64 R8, c[0x0][0x3a8] ;  /* 0x0000ea00ff087b82 */ /* 0x000f220000000a00 */
[----:B------:R-:W-:Y:S02]  /*0350*/  MOV R27, R3 ;  /* 0x00000003001b7202 */ /* 0x000fe40000000f00 */
[----:B------:R-:W-:-:S05]  /*0360*/  MOV R26, R4 ;  /* 0x00000004001a7202 */ /* 0x000fca0000000f00 */
[----:B------:R-:W3:Y:S01]  /*0370*/  LDG.E R27, desc[UR6][R26.64] ;  /* 0x000000061a1b7981 */ /* 0x000ee2000c1e1900 */
[----:B------:R-:W0:Y:S01]  /*0380*/  LDC.64 R46, c[0x0][0x388] ;  /* 0x0000e200ff2e7b82 */ /* 0x000e220000000a00 */
[----:B-1----:R-:W-:-:S05]  /*0390*/  IMAD.WIDE R24, R6, 0x2, R24 ;  /* 0x0000000206187825 */ /* 0x002fca00078e0218 */
[----:B------:R-:W3:Y:S01]  /*03a0*/  LDG.E.128.STRONG.GPU R20, desc[UR6][R24.64] ;  /* 0x0000000618147981 */ /* 0x000ee2000c1efd00 */
[----:B----4-:R-:W-:-:S03]  /*03b0*/  IMAD.WIDE R8, R7, 0x2, R8 ;  /* 0x0000000207087825 */ /* 0x010fc600078e0208 */
[----:B------:R1:W5:Y:S04]  /*03c0*/  LDG.E.128.STRONG.GPU R12, desc[UR6][R24.64+0x10] ;  /* 0x00001006180c7981 */ /* 0x000368000c1efd00 */
[----:B------:R-:W5:Y:S01]  /*03d0*/  LDG.E.128.STRONG.GPU R8, desc[UR6][R8.64] ;  /* 0x0000000608087981 */ /* 0x000f62000c1efd00 */
[----:B------:R-:W-:Y:S01]  /*03e0*/  BSSY.RECONVERGENT B0, `(.L_x_2) ;  /* 0x0000040000007945 */ /* 0x000fe20003800200 */
[----:B--2---:R-:W-:Y:S08]  /*03f0*/  I2F.F16 R28, R34 ;  /* 0x00000022001c7306 */ /* 0x004ff00000200c00 */
[----:B---3--:R-:W2:Y:S02]  /*0400*/  I2F.F16 R41, R36 ;  /* 0x0000002400297306 */ /* 0x008ea40000200c00 */
[----:B--2---:R-:W-:-:S05]  /*0410*/  PRMT R41, R41, 0x5410, R28 ;  /* 0x0000541029297816 */ /* 0x004fca000000001c */
[----:B------:R-:W-:-:S05]  /*0420*/  HFMA2 R28, R20, R41, 0.5, 0.5 ;  /* 0x38003800141c7431 */ /* 0x000fca0000000029 */
[----:B------:R-:W-:-:S05]  /*0430*/  PRMT R20, R28, 0x5432, R28 ;  /* 0x000054321c147816 */ /* 0x000fca000000001c */
[----:B------:R-:W-:-:S05]  /*0440*/  HSETP2.GT.AND P0, P1, R20, RZ.H0_H0, PT ;  /* 0x200000ff14007234 */ /* 0x000fca0003904000 */
[----:B------:R-:W-:Y:S02]  /*0450*/  PLOP3.LUT P0, PT, P0, P1, PT, 0x2f, 0xf2 ;  /* 0x0000000000f2781c */ /* 0x000fe40000702577 */
[----:B------:R-:W-:-:S04]  /*0460*/  IADD3 R29, PT, PT, R0, R27, RZ ;  /* 0x0000001b001d7210 */ /* 0x000fc80007ffe0ff */
[----:B-1----:R-:W-:Y:S01]  /*0470*/  SHF.L.U32 R25, R29, 0x5, RZ ;  /* 0x000000051d197819 */ /* 0x002fe200000006ff */
[----:B------:R-:W-:Y:S01]  /*0480*/  HFMA2 R21, R21, R41, 0.5, 0.5 ;  /* 0x3800380015157431 */ /* 0x000fe20000000029 */
[----:B------:R-:W-:Y:S02]  /*0490*/  LEA R35, R36, 0x40, 0x5 ;  /* 0x0000004024237811 */ /* 0x000fe400078e28ff */
[----:B------:R-:W-:Y:S01]  /*04a0*/  IADD3 R34, PT, PT, R34, 0x1, RZ ;  /* 0x0000000122227810 */ /* 0x000fe20007ffe0ff */
[----:B0-----:R-:W-:Y:S01]  /*04b0*/  IMAD.WIDE R46, R25, 0x2, R46 ;  /* 0x00000002192e7825 */ /* 0x001fe200078e022e */
[----:B------:R-:W-:Y:S01]  /*04c0*/  IADD3 R36, PT, PT, R36, 0x1, RZ ;  /* 0x0000000124247810 */ /* 0x000fe20007ffe0ff */
[----:B------:R-:W-:Y:S06]  /*04d0*/  @P0 BRA `(.L_x_3) ;  /* 0x0000000000c00947 */ /* 0x000fec0003800000 */
[----:B------:R-:W-:Y:S08]  /*04e0*/  I2F.F16 R24, R34 ;  /* 0x0000002200187306 */ /* 0x000ff00000200c00 */
[----:B------:R-:W0:Y:S02]  /*04f0*/  I2F.F16 R25, R36 ;  /* 0x0000002400197306 */ /* 0x000e240000200c00 */
[----:B0-----:R-:W-:-:S05]  /*0500*/  PRMT R25, R24, 0x5410, R25 ;  /* 0x0000541018197816 */ /* 0x001fca0000000019 */
[----:B------:R-:W-:-:S05]  /*0510*/  HSETP2.GEU.AND P0, P1, R20, R25, PT ;  /* 0x0000001914007234 */ /* 0x000fca000390e000 */
[----:B------:R-:W-:-:S13]  /*0520*/  PLOP3.LUT P0, PT, P0, P1, PT, 0xf8, 0x8f ;  /* 0x00000000008f781c */ /* 0x000fda0000703f70 */
[----:B------:R-:W-:Y:S05]  /*0530*/  @P0 BRA `(.L_x_3) ;  /* 0x0000000000a80947 */ /* 0x000fea0003800000 */
[----:B------:R-:W0:Y:S08]  /*0540*/  F2I.F16.FLOOR.NTZ R29, R28.H1 ;  /* 0x1000001c001d7305 */ /* 0x000e300000107100 */
[----:B------:R-:W1:Y:S01]  /*0550*/  F2I.F16.FLOOR.NTZ R44, R28 ;  /* 0x0000001c002c7305 */ /* 0x000e620000107100 */
[----:B0-----:R-:W-:-:S07]  /*0560*/  IMAD R17, R35, R29, R2 ;  /* 0x0000001d23117224 */ /* 0x001fce00078e0202 */
[----:B------:R-:W-:Y:S01]  /*0570*/  I2F.F16.RM R16, R29 ;  /* 0x0000001d00107306 */ /* 0x000fe20000204c00 */
[----:B-1----:R-:W-:-:S07]  /*0580*/  LEA R31, R44, R17, 0x5 ;  /* 0x000000112c1f7211 */ /* 0x002fce00078e28ff */
[----:B------:R-:W0:Y:S01]  /*0590*/  I2F.F16.RM R17, R44 ;  /* 0x0000002c00117306 */ /* 0x000e220000204c00 */
[----:B------:R-:W-:-:S05]  /*05a0*/  IMAD.WIDE R30, R31, 0x2, R46 ;  /* 0x000000021f1e7825 */ /* 0x000fca00078e022e */
[----:B------:R-:W2:Y:S01]  /*05b0*/  LDG.E.128 R24, desc[UR6][R30.64] ;  /* 0x000000061e187981 */ /* 0x000ea2000c1e1d00 */
[----:B0-----:R-:W-:-:S05]  /*05c0*/  PRMT R17, R16, 0x5410, R17 ;  /* 0x0000541010117816 */ /* 0x001fca0000000011 */
[----:B------:R-:W-:Y:S02]  /*05d0*/  HADD2 R20, R20, -R17 ;  /* 0x8000001114147230 */ /* 0x000fe40000000000 */
[----:B------:R-:W3:Y:S02]  /*05e0*/  LDG.E.128 R16, desc[UR6][R30.64+0x40] ;  /* 0x000040061e107981 */ /* 0x000ee4000c1e1d00 */
[----:B------:R-:W-:-:S05]  /*05f0*/  HADD2 R48, R32.H0_H0, -R20 ;  /* 0x8000001420307230 */ /* 0x000fca0000000800 */
[----:B------:R-:W-:-:S05]  /*0600*/  PRMT R45, R48, 0x7632, R20 ;  /* 0x00007632302d7816 */ /* 0x000fca0000000014 */
[----:B------:R-:W-:Y:S02]  /*0610*/  HMUL2 R28, R48.H0_H0, R45 ;  /* 0x0000002d301c7232 */ /* 0x000fe40000000800 */
[----:B------:R-:W-:-:S04]  /*0620*/  IMAD.WIDE R48, R35, 0x2, R30 ;  /* 0x0000000223307825 */ /* 0x000fc800078e021e */
[----:B-----5:R-:W-:-:S04]  /*0630*/  HMUL2 R29, R28.H0_H0, R8.H0_H0 ;  /* 0x200000081c1d7232 */ /* 0x020fc80000000800 */
[C---:B--2---:R-:W-:Y:S02]  /*0640*/  HFMA2 R24, R29.reuse, R24, R39 ;  /* 0x000000181d187231 */ /* 0x044fe40000000027 */
[----:B------:R-:W-:Y:S02]  /*0650*/  HMUL2 R39, R28.H1_H1, R8.H0_H0 ;  /* 0x200000081c277232 */ /* 0x000fe40000000c00 */
[C---:B------:R-:W-:Y:S02]  /*0660*/  HFMA2 R37, R29.reuse, R26, R37 ;  /* 0x0000001a1d257231 */ /* 0x040fe40000000025 */
[C---:B------:R-:W-:Y:S02]  /*0670*/  HFMA2 R25, R29.reuse, R25, R40 ;  /* 0x000000191d197231 */ /* 0x040fe40000000028 */
[----:B------:R-:W-:Y:S02]  /*0680*/  HFMA2 R38, R29, R27, R38 ;  /* 0x0000001b1d267231 */ /* 0x000fe40000000026 */
[----:B------:R-:W2:Y:S01]  /*0690*/  LDG.E.128 R28, desc[UR6][R48.64+0x40] ;  /* 0x00004006301c7981 */ /* 0x000ea2000c1e1d00 */
[----:B---3--:R-:W-:-:S02]  /*06a0*/  HFMA2 R16, R39, R16, R24 ;  /* 0x0000001027107231 */ /* 0x008fc40000000018 */
[C---:B------:R-:W-:Y:S02]  /*06b0*/  HFMA2 R17, R39.reuse, R17, R25 ;  /* 0x0000001127117231 */ /* 0x040fe40000000019 */
[----:B------:R-:W3:Y:S01]  /*06c0*/  LDG.E.128 R24, desc[UR6][R48.64] ;  /* 0x0000000630187981 */ /* 0x000ee2000c1e1d00 */
[----:B------:R-:W-:Y:S02]  /*06d0*/  HMUL2 R20, R20.H0_H0, R45 ;  /* 0x0000002d14147232 */ /* 0x000fe40000000800 */
[C---:B------:R-:W-:Y:S02]  /*06e0*/  HFMA2 R37, R39.reuse, R18, R37 ;  /* 0x0000001227257231 */ /* 0x040fe40000000025 */
[----:B------:R-:W-:Y:S02]  /*06f0*/  HFMA2 R38, R39, R19, R38 ;  /* 0x0000001327267231 */ /* 0x000fe40000000026 */
[CC--:B------:R-:W-:Y:S02]  /*0700*/  HMUL2 R19, R20.reuse.H0_H0, R8.reuse.H0_H0 ;  /* 0x2000000814137232 */ /* 0x0c0fe40000000800 */
[----:B------:R-:W-:-:S02]  /*0710*/  HMUL2 R18, R20.H1_H1, R8.H0_H0 ;  /* 0x2000000814127232 */ /* 0x000fc40000000c00 */
[C---:B---3--:R-:W-:Y:S02]  /*0720*/  HFMA2 R16, R19.reuse, R24, R16 ;  /* 0x0000001813107231 */ /* 0x048fe40000000010 */
[C---:B------:R-:W-:Y:S02]  /*0730*/  HFMA2 R37, R19.reuse, R26, R37 ;  /* 0x0000001a13257231 */ /* 0x040fe40000000025 */
[C---:B------:R-:W-:Y:S02]  /*0740*/  HFMA2 R17, R19.reuse, R25, R17 ;  /* 0x0000001913117231 */ /* 0x040fe40000000011 */
[----:B------:R-:W-:Y:S02]  /*0750*/  HFMA2 R38, R19, R27, R38 ;  /* 0x0000001b13267231 */ /* 0x000fe40000000026 */
[C---:B--2---:R-:W-:Y:S02]  /*0760*/  HFMA2 R39, R18.reuse, R28, R16 ;  /* 0x0000001c12277231 */ /* 0x044fe40000000010 */
[----:B------:R-:W-:-:S02]  /*0770*/  HFMA2 R37, R18, R30, R37 ;  /* 0x0000001e12257231 */ /* 0x000fc40000000025 */
[C---:B------:R-:W-:Y:S02]  /*0780*/  HFMA2 R40, R18.reuse, R29, R17 ;  /* 0x0000001d12287231 */ /* 0x040fe40000000011 */
[----:B------:R-:W-:-:S03]  /*0790*/  HFMA2 R38, R18, R31, R38 ;  /* 0x0000001f12267231 */ /* 0x000fc60000000026 */
[----:B------:R-:W-:Y:S02]  /*07a0*/  MOV R17, R40 ;  /* 0x0000002800117202 */ /* 0x000fe40000000f00 */
[----:B------:R-:W-:Y:S02]  /*07b0*/  MOV R16, R39 ;  /* 0x0000002700107202 */ /* 0x000fe40000000f00 */
[----:B------:R-:W-:Y:S02]  /*07c0*/  MOV R18, R37 ;  /* 0x0000002500127202 */ /* 0x000fe40000000f00 */
[----:B------:R-:W-:-:S07]  /*07d0*/  MOV R19, R38 ;  /* 0x0000002600137202 */ /* 0x000fce0000000f00 */
.L_x_3:
[----:B------:R-:W-:Y:S05]  /*07e0*/  BSYNC.RECONVERGENT B0 ;  /* 0x0000000000007941 */ /* 0x000fea0003800200 */
.L_x_2:
[----:B------:R-:W-:Y:S01]  /*07f0*/  PRMT R24, R21, 0x5432, R21 ;  /* 0x0000543215187816 */ /* 0x000fe20000000015 */
[----:B------:R-:W-:Y:S01]  /*0800*/  BSSY.RECONVERGENT B0, `(.L_x_4) ;  /* 0x0000035000007945 */ /* 0x000fe20003800200 */
[----:B------:R-:W-:-:S03]  /*0810*/  HFMA2 R22, R22, R41, 0.5, 0.5 ;  /* 0x3800380016167431 */ /* 0x000fc60000000029 */
[----:B------:R-:W-:-:S05]  /*0820*/  HSETP2.GT.AND P0, P1, R24, RZ.H0_H0, PT ;  /* 0x200000ff18007234 */ /* 0x000fca0003904000 */
[----:B------:R-:W-:-:S13]  /*0830*/  PLOP3.LUT P0, PT, P0, P1, PT, 0x2f, 0xf2 ;  /* 0x0000000000f2781c */ /* 0x000fda0000702577 */
[----:B------:R-:W-:Y:S05]  /*0840*/  @P0 BRA `(.L_x_5) ;  /* 0x0000000000c00947 */ /* 0x000fea0003800000 */
        /* <DEDUP_REMOVED lines=8> */
[----:B0-----:R-:W-:-:S05]  /*08d0*/  IMAD R17, R35, R25, R2 ;  /* 0x0000001923117224 */ /* 0x001fca00078e0202 */
[----:B-1----:R-:W-:-:S05]  /*08e0*/  LEA R17, R26, R17, 0x5 ;  /* 0x000000111a117211 */ /* 0x002fca00078e28ff */
[----:B------:R-:W-:-:S05]  /*08f0*/  IMAD.WIDE R44, R17, 0x2, R46 ;  /* 0x00000002112c7825 */ /* 0x000fca00078e022e */
[----:B------:R-:W2:Y:S01]  /*0900*/  LDG.E.128 R16, desc[UR6][R44.64] ;  /* 0x000000062c107981 */ /* 0x000ea2000c1e1d00 */
[----:B------:R-:W-:Y:S08]  /*0910*/  I2F.F16.RM R25, R25 ;  /* 0x0000001900197306 */ /* 0x000ff00000204c00 */
[----:B------:R-:W0:Y:S02]  /*0920*/  I2F.F16.RM R26, R26 ;  /* 0x0000001a001a7306 */ /* 0x000e240000204c00 */
[----:B0-----:R-:W-:-:S05]  /*0930*/  PRMT R25, R25, 0x5410, R26 ;  /* 0x0000541019197816 */ /* 0x001fca000000001a */
[----:B------:R-:W-:-:S04]  /*0940*/  HADD2 R24, R24, -R25 ;  /* 0x8000001918187230 */ /* 0x000fc80000000000 */
[----:B------:R-:W-:-:S05]  /*0950*/  HADD2 R20, R32.H0_H0, -R24 ;  /* 0x8000001820147230 */ /* 0x000fca0000000800 */
[----:B------:R-:W-:-:S05]  /*0960*/  PRMT R21, R20, 0x7632, R24 ;  /* 0x0000763214157816 */ /* 0x000fca0000000018 */
[----:B------:R-:W-:-:S04]  /*0970*/  HMUL2 R20, R20.H0_H0, R21 ;  /* 0x0000001514147232 */ /* 0x000fc80000000800 */
[----:B-----5:R-:W-:Y:S02]  /*0980*/  HMUL2 R27, R20.H0_H0, R8.H1_H1 ;  /* 0x30000008141b7232 */ /* 0x020fe40000000800 */
[----:B------:R-:W-:-:S04]  /*0990*/  IMAD.WIDE R48, R35, 0x2, R44 ;  /* 0x0000000223307825 */ /* 0x000fc800078e022c */
[----:B------:R-:W-:Y:S01]  /*09a0*/  HMUL2 R21, R24.H0_H0, R21 ;  /* 0x0000001518157232 */ /* 0x000fe20000000800 */
[----:B------:R-:W3:Y:S01]  /*09b0*/  LDG.E.128 R28, desc[UR6][R48.64+0x40] ;  /* 0x00004006301c7981 */ /* 0x000ee2000c1e1d00 */
[C---:B--2---:R-:W-:Y:S02]  /*09c0*/  HFMA2 R39, R27.reuse, R16, R39 ;  /* 0x000000101b277231 */ /* 0x044fe40000000027 */
[C---:B------:R-:W-:Y:S02]  /*09d0*/  HFMA2 R40, R27.reuse, R17, R40 ;  /* 0x000000111b287231 */ /* 0x040fe40000000028 */
[C---:B------:R-:W-:Y:S02]  /*09e0*/  HFMA2 R37, R27.reuse, R18, R37 ;  /* 0x000000121b257231 */ /* 0x040fe40000000025 */
[----:B------:R-:W-:Y:S02]  /*09f0*/  HFMA2 R38, R27, R19, R38 ;  /* 0x000000131b267231 */ /* 0x000fe40000000026 */
[----:B------:R-:W2:Y:S04]  /*0a00*/  LDG.E.128 R16, desc[UR6][R44.64+0x40] ;  /* 0x000040062c107981 */ /* 0x000ea8000c1e1d00 */
[----:B------:R-:W4:Y:S01]  /*0a10*/  LDG.E.128 R24, desc[UR6][R48.64] ;  /* 0x0000000630187981 */ /* 0x000f22000c1e1d00 */
[----:B------:R-:W-:-:S04]  /*0a20*/  HMUL2 R20, R20.H1_H1, R8.H1_H1 ;  /* 0x3000000814147232 */ /* 0x000fc80000000c00 */
[C---:B--2---:R-:W-:Y:S02]  /*0a30*/  HFMA2 R40, R20.reuse, R17, R40 ;  /* 0x0000001114287231 */ /* 0x044fe40000000028 */
[C---:B------:R-:W-:Y:S02]  /*0a40*/  HFMA2 R39, R20.reuse, R16, R39 ;  /* 0x0000001014277231 */ /* 0x040fe40000000027 */
[C---:B------:R-:W-:Y:S02]  /*0a50*/  HFMA2 R19, R20.reuse, R19, R38 ;  /* 0x0000001314137231 */ /* 0x040fe40000000026 */
[----:B------:R-:W-:Y:S02]  /*0a60*/  HFMA2 R37, R20, R18, R37 ;  /* 0x0000001214257231 */ /* 0x000fe40000000025 */
[CC--:B------:R-:W-:Y:S02]  /*0a70*/  HMUL2 R20, R21.reuse.H0_H0, R8.reuse.H1_H1 ;  /* 0x3000000815147232 */ /* 0x0c0fe40000000800 */
[----:B------:R-:W-:-:S02]  /*0a80*/  HMUL2 R38, R21.H1_H1, R8.H1_H1 ;  /* 0x3000000815267232 */ /* 0x000fc40000000c00 */
[C---:B----4-:R-:W-:Y:S02]  /*0a90*/  HFMA2 R40, R20.reuse, R25, R40 ;  /* 0x0000001914287231 */ /* 0x050fe40000000028 */
[C---:B------:R-:W-:Y:S02]  /*0aa0*/  HFMA2 R19, R20.reuse, R27, R19 ;  /* 0x0000001b14137231 */ /* 0x040fe40000000013 */
[C---:B------:R-:W-:Y:S02]  /*0ab0*/  HFMA2 R39, R20.reuse, R24, R39 ;  /* 0x0000001814277231 */ /* 0x040fe40000000027 */
[----:B------:R-:W-:Y:S02]  /*0ac0*/  HFMA2 R37, R20, R26, R37 ;  /* 0x0000001a14257231 */ /* 0x000fe40000000025 */
[C---:B---3--:R-:W-:Y:S02]  /*0ad0*/  HFMA2 R39, R38.reuse, R28, R39 ;  /* 0x0000001c26277231 */ /* 0x048fe40000000027 */
[----:B------:R-:W-:-:S02]  /*0ae0*/  HFMA2 R40, R38, R29, R40 ;  /* 0x0000001d26287231 */ /* 0x000fc40000000028 */
[C---:B------:R-:W-:Y:S02]  /*0af0*/  HFMA2 R37, R38.reuse, R30, R37 ;  /* 0x0000001e26257231 */ /* 0x040fe40000000025 */
[----:B------:R-:W-:Y:S01]  /*0b00*/  HFMA2 R38, R38, R31, R19 ;  /* 0x0000001f26267231 */ /* 0x000fe20000000013 */
[----:B------:R-:W-:Y:S02]  /*0b10*/  MOV R16, R39 ;  /* 0x0000002700107202 */ /* 0x000fe40000000f00 */
[----:B------:R-:W-:Y:S02]  /*0b20*/  MOV R18, R37 ;  /* 0x0000002500127202 */ /* 0x000fe40000000f00 */
[----:B------:R-:W-:Y:S02]  /*0b30*/  MOV R17, R40 ;  /* 0x0000002800117202 */ /* 0x000fe40000000f00 */
[----:B------:R-:W-:-:S07]  /*0b40*/  MOV R19, R38 ;  /* 0x0000002600137202 */ /* 0x000fce0000000f00 */
.L_x_5:
[----:B------:R-:W-:Y:S05]  /*0b50*/  BSYNC.RECONVERGENT B0 ;  /* 0x0000000000007941 */ /* 0x000fea0003800200 */
.L_x_4:
[----:B------:R-:W-:Y:S01]  /*0b60*/  PRMT R24, R22, 0x5432, R22 ;  /* 0x0000543216187816 */ /* 0x000fe20000000016 */
[----:B------:R-:W-:Y:S01]  /*0b70*/  BSSY.RECONVERGENT B0, `(.L_x_6) ;  /* 0x0000035000007945 */ /* 0x000fe20003800200 */
[----:B-----5:R-:W-:-:S03]  /*0b80*/  HFMA2 R8, R23, R41, 0.5, 0.5 ;  /* 0x3800380017087431 */ /* 0x020fc60000000029 */
        /* <DEDUP_REMOVED lines=15> */
[----:B------:R-:W-:Y:S03]  /*0c80*/  I2F.F16.RM R25, R25 ;  /* 0x0000001900197306 */ /* 0x000fe60000204c00 */
[----:B------:R-:W3:Y:S05]  /*0c90*/  LDG.E.128 R20, desc[UR6][R50.64+0x40] ;  /* 0x0000400632147981 */ /* 0x000eea000c1e1d00 */
[----:B------:R-:W0:Y:S02]  /*0ca0*/  I2F.F16.RM R26, R26 ;  /* 0x0000001a001a7306 */ /* 0x000e240000204c00 */
[----:B0-----:R-:W-:-:S05]  /*0cb0*/  PRMT R25, R25, 0x5410, R26 ;  /* 0x0000541019197816 */ /* 0x001fca000000001a */
[----:B------:R-:W-:-:S04]  /*0cc0*/  HADD2 R24, R24, -R25 ;  /* 0x8000001918187230 */ /* 0x000fc80000000000 */
[----:B------:R-:W-:-:S05]  /*0cd0*/  HADD2 R44, R32.H0_H0, -R24 ;  /* 0x80000018202c7230 */ /* 0x000fca0000000800 */
[----:B------:R-:W-:-:S05]  /*0ce0*/  PRMT R25, R44, 0x7632, R24 ;  /* 0x000076322c197816 */ /* 0x000fca0000000018 */
[----:B------:R-:W-:Y:S02]  /*0cf0*/  HMUL2 R44, R44.H0_H0, R25 ;  /* 0x000000192c2c7232 */ /* 0x000fe40000000800 */
[----:B------:R-:W-:-:S04]  /*0d00*/  IMAD.WIDE R48, R35, 0x2, R50 ;  /* 0x0000000223307825 */ /* 0x000fc800078e0232 */
[----:B------:R-:W-:Y:S01]  /*0d10*/  HMUL2 R45, R44.H0_H0, R9.H0_H0 ;  /* 0x200000092c2d7232 */ /* 0x000fe20000000800 */
[----:B------:R-:W4:Y:S03]  /*0d20*/  LDG.E.128 R28, desc[UR6][R48.64+0x40] ;  /* 0x00004006301c7981 */ /* 0x000f26000c1e1d00 */
[C---:B--2---:R-:W-:Y:S02]  /*0d30*/  HFMA2 R18, R45.reuse, R18, R37 ;  /* 0x000000122d127231 */ /* 0x044fe40000000025 */
[----:B------:R-:W-:Y:S02]  /*0d40*/  HMUL2 R37, R24.H0_H0, R25 ;  /* 0x0000001918257232 */ /* 0x000fe40000000800 */
[C---:B------:R-:W-:Y:S01]  /*0d50*/  HFMA2 R16, R45.reuse, R16, R39 ;  /* 0x000000102d107231 */ /* 0x040fe20000000027 */
[----:B------:R-:W2:Y:S01]  /*0d60*/  LDG.E.128 R24, desc[UR6][R48.64] ;  /* 0x0000000630187981 */ /* 0x000ea2000c1e1d00 */
[----:B------:R-:W-:-:S02]  /*0d70*/  HFMA2 R19, R45, R19, R38 ;  /* 0x000000132d137231 */ /* 0x000fc40000000026 */
[----:B------:R-:W-:Y:S02]  /*0d80*/  HMUL2 R38, R44.H1_H1, R9.H0_H0 ;  /* 0x200000092c267232 */ /* 0x000fe40000000c00 */
[----:B------:R-:W-:Y:S02]  /*0d90*/  HFMA2 R17, R45, R17, R40 ;  /* 0x000000112d117231 */ /* 0x000fe40000000028 */
[C---:B---3--:R-:W-:Y:S02]  /*0da0*/  HFMA2 R16, R38.reuse, R20, R16 ;  /* 0x0000001426107231 */ /* 0x048fe40000000010 */
[C---:B------:R-:W-:Y:S02]  /*0db0*/  HFMA2 R18, R38.reuse, R22, R18 ;  /* 0x0000001626127231 */ /* 0x040fe40000000012 */
[----:B------:R-:W-:Y:S02]  /*0dc0*/  HMUL2 R20, R37.H0_H0, R9.H0_H0 ;  /* 0x2000000925147232 */ /* 0x000fe40000000800 */
[----:B------:R-:W-:-:S02]  /*0dd0*/  HFMA2 R17, R38, R21, R17 ;  /* 0x0000001526117231 */ /* 0x000fc40000000011 */
[----:B------:R-:W-:Y:S02]  /*0de0*/  HFMA2 R19, R38, R23, R19 ;  /* 0x0000001726137231 */ /* 0x000fe40000000013 */
[----:B------:R-:W-:Y:S02]  /*0df0*/  HMUL2 R38, R37.H1_H1, R9.H0_H0 ;  /* 0x2000000925267232 */ /* 0x000fe40000000c00 */
[C---:B--2---:R-:W-:Y:S02]  /*0e00*/  HFMA2 R16, R20.reuse, R24, R16 ;  /* 0x0000001814107231 */ /* 0x044fe40000000010 */
[C---:B------:R-:W-:Y:S02]  /*0e10*/  HFMA2 R18, R20.reuse, R26, R18 ;  /* 0x0000001a14127231 */ /* 0x040fe40000000012 */
[C---:B------:R-:W-:Y:S02]  /*0e20*/  HFMA2 R17, R20.reuse, R25, R17 ;  /* 0x0000001914117231 */ /* 0x040fe40000000011 */
[----:B------:R-:W-:-:S02]  /*0e30*/  HFMA2 R19, R20, R27, R19 ;  /* 0x0000001b14137231 */ /* 0x000fc40000000013 */
[C---:B----4-:R-:W-:Y:S02]  /*0e40*/  HFMA2 R39, R38.reuse, R28, R16 ;  /* 0x0000001c26277231 */ /* 0x050fe40000000010 */
[C---:B------:R-:W-:Y:S02]  /*0e50*/  HFMA2 R37, R38.reuse, R30, R18 ;  /* 0x0000001e26257231 */ /* 0x040fe40000000012 */
[C---:B------:R-:W-:Y:S02]  /*0e60*/  HFMA2 R40, R38.reuse, R29, R17 ;  /* 0x0000001d26287231 */ /* 0x040fe40000000011 */
[----:B------:R-:W-:-:S03]  /*0e70*/  HFMA2 R38, R38, R31, R19 ;  /* 0x0000001f26267231 */ /* 0x000fc60000000013 */
[----:B------:R-:W-:Y:S02]  /*0e80*/  MOV R17, R40 ;  /* 0x0000002800117202 */ /* 0x000fe40000000f00 */
[----:B------:R-:W-:Y:S02]  /*0e90*/  MOV R16, R39 ;  /* 0x0000002700107202 */ /* 0x000fe40000000f00 */
[----:B------:R-:W-:Y:S02]  /*0ea0*/  MOV R18, R37 ;  /* 0x0000002500127202 */ /* 0x000fe40000000f00 */
[----:B------:R-:W-:-:S07]  /*0eb0*/  MOV R19, R38 ;  /* 0x0000002600137202 */ /* 0x000fce0000000f00 */
.L_x_7:
[----:B------:R-:W-:Y:S05]  /*0ec0*/  BSYNC.RECONVERGENT B0 ;  /* 0x0000000000007941 */ /* 0x000fea0003800200 */
.L_x_6:
[----:B------:R-:W-:Y:S01]  /*0ed0*/  PRMT R22, R8, 0x5432, R8 ;  /* 0x0000543208167816 */ /* 0x000fe20000000008 */
[----:B------:R-:W-:Y:S01]  /*0ee0*/  BSSY.RECONVERGENT B0, `(.L_x_8) ;  /* 0x0000036000007945 */ /* 0x000fe20003800200 */
[-C--:B------:R-:W-:Y:S02]  /*0ef0*/  HFMA2 R12, R12, R41.reuse, 0.5, 0.5 ;  /* 0x380038000c0c7431 */ /* 0x080fe40000000029 */
[----:B------:R-:W-:Y:S01]  /*0f00*/  HFMA2 R13, R13, R41, 0.5, 0.5 ;  /* 0x380038000d0d7431 */ /* 0x000fe20000000029 */
        /* <DEDUP_REMOVED lines=17> */
[----:B------:R-:W-:-:S05]  /*1020*/  IMAD.WIDE R48, R35, 0x2, R20 ;  /* 0x0000000223307825 */ /* 0x000fca00078e0214 */
[----:B------:R-:W3:Y:S01]  /*1030*/  LDG.E.128 R28, desc[UR6][R48.64+0x40] ;  /* 0x00004006301c7981 */ /* 0x000ee2000c1e1d00 */
[----:B0-----:R-:W-:-:S05]  /*1040*/  PRMT R23, R23, 0x5410, R24 ;  /* 0x0000541017177816 */ /* 0x001fca0000000018 */
[----:B------:R-:W-:-:S04]  /*1050*/  HADD2 R22, R22, -R23 ;  /* 0x8000001716167230 */ /* 0x000fc80000000000 */
[----:B------:R-:W-:-:S05]  /*1060*/  HADD2 R25, R32.H0_H0, -R22 ;  /* 0x8000001620197230 */ /* 0x000fca0000000800 */
[----:B------:R-:W-:-:S05]  /*1070*/  PRMT R8, R25, 0x7632, R22 ;  /* 0x0000763219087816 */ /* 0x000fca0000000016 */
[-C--:B------:R-:W-:Y:S02]  /*1080*/  HMUL2 R25, R25.H0_H0, R8.reuse ;  /* 0x0000000819197232 */ /* 0x080fe40000000800 */
[----:B------:R-:W-:Y:S02]  /*1090*/  HMUL2 R22, R22.H0_H0, R8 ;  /* 0x0000000816167232 */ /* 0x000fe40000000800 */
[CC--:B------:R-:W-:Y:S02]  /*10a0*/  HMUL2 R8, R25.reuse.H0_H0, R9.reuse.H1_H1 ;  /* 0x3000000919087232 */ /* 0x0c0fe40000000800 */
[-C--:B------:R-:W-:Y:S02]  /*10b0*/  HMUL2 R45, R25.H1_H1, R9.reuse.H1_H1 ;  /* 0x30000009192d7232 */ /* 0x080fe40000000c00 */
[CC--:B------:R-:W-:Y:S01]  /*10c0*/  HMUL2 R44, R22.reuse.H0_H0, R9.reuse.H1_H1 ;  /* 0x30000009162c7232 */ /* 0x0c0fe20000000800 */
[----:B------:R-:W4:Y:S01]  /*10d0*/  LDG.E.128 R24, desc[UR6][R48.64] ;  /* 0x0000000630187981 */ /* 0x000f22000c1e1d00 */
[----:B------:R-:W-:-:S03]  /*10e0*/  HMUL2 R9, R22.H1_H1, R9.H1_H1 ;  /* 0x3000000916097232 */ /* 0x000fc60000000c00 */
[----:B------:R-:W5:Y:S01]  /*10f0*/  LDG.E.128 R20, desc[UR6][R20.64+0x40] ;  /* 0x0000400614147981 */ /* 0x000f62000c1e1d00 */
[C---:B--2---:R-:W-:Y:S02]  /*1100*/  HFMA2 R16, R8.reuse, R16, R39 ;  /* 0x0000001008107231 */ /* 0x044fe40000000027 */
[C---:B------:R-:W-:Y:S02]  /*1110*/  HFMA2 R18, R8.reuse, R18, R37 ;  /* 0x0000001208127231 */ /* 0x040fe40000000025 */
[C---:B------:R-:W-:Y:S02]  /*1120*/  HFMA2 R17, R8.reuse, R17, R40 ;  /* 0x0000001108117231 */ /* 0x040fe40000000028 */
[----:B------:R-:W-:Y:S02]  /*1130*/  HFMA2 R8, R8, R19, R38 ;  /* 0x0000001308087231 */ /* 0x000fe40000000026 */
[C---:B-----5:R-:W-:Y:S02]  /*1140*/  HFMA2 R16, R45.reuse, R20, R16 ;  /* 0x000000142d107231 */ /* 0x060fe40000000010 */
[----:B------:R-:W-:-:S02]  /*1150*/  HFMA2 R22, R45, R22, R18 ;  /* 0x000000162d167231 */ /* 0x000fc40000000012 */
[C---:B------:R-:W-:Y:S02]  /*1160*/  HFMA2 R17, R45.reuse, R21, R17 ;  /* 0x000000152d117231 */ /* 0x040fe40000000011 */
[C---:B----4-:R-:W-:Y:S02]  /*1170*/  HFMA2 R16, R44.reuse, R24, R16 ;  /* 0x000000182c107231 */ /* 0x050fe40000000010 */
[C---:B------:R-:W-:Y:S02]  /*1180*/  HFMA2 R22, R44.reuse, R26, R22 ;  /* 0x0000001a2c167231 */ /* 0x040fe40000000016 */
[----:B------:R-:W-:Y:S02]  /*1190*/  HFMA2 R8, R45, R23, R8 ;  /* 0x000000172d087231 */ /* 0x000fe40000000008 */
[C---:B------:R-:W-:Y:S02]  /*11a0*/  HFMA2 R17, R44.reuse, R25, R17 ;  /* 0x000000192c117231 */ /* 0x040fe40000000011 */
[----:B------:R-:W-:-:S02]  /*11b0*/  HFMA2 R8, R44, R27, R8 ;  /* 0x0000001b2c087231 */ /* 0x000fc40000000008 */
[C---:B---3--:R-:W-:Y:S02]  /*11c0*/  HFMA2 R39, R9.reuse, R28, R16 ;  /* 0x0000001c09277231 */ /* 0x048fe40000000010 */
[C---:B------:R-:W-:Y:S02]  /*11d0*/  HFMA2 R37, R9.reuse, R30, R22 ;  /* 0x0000001e09257231 */ /* 0x040fe40000000016 */
[C---:B------:R-:W-:Y:S02]  /*11e0*/  HFMA2 R40, R9.reuse, R29, R17 ;  /* 0x0000001d09287231 */ /* 0x040fe40000000011 */
[----:B------:R-:W-:-:S03]  /*11f0*/  HFMA2 R38, R9, R31, R8 ;  /* 0x0000001f09267231 */ /* 0x000fc60000000008 */
[----:B------:R-:W-:Y:S02]  /*1200*/  MOV R17, R40 ;  /* 0x0000002800117202 */ /* 0x000fe40000000f00 */
[----:B------:R-:W-:Y:S02]  /*1210*/  MOV R16, R39 ;  /* 0x0000002700107202 */ /* 0x000fe40000000f00 */
[----:B------:R-:W-:Y:S02]  /*1220*/  MOV R18, R37 ;  /* 0x0000002500127202 */ /* 0x000fe40000000f00 */
[----:B------:R-:W-:-:S07]  /*1230*/  MOV R19, R38 ;  /* 0x0000002600137202 */ /* 0x000fce0000000f00 */
.L_x_9:
[----:B------:R-:W-:Y:S05]  /*1240*/  BSYNC.RECONVERGENT B0 ;  /* 0x0000000000007941 */ /* 0x000fea0003800200 */
.L_x_8:
[----:B------:R-:W-:Y:S01]  /*1250*/  PRMT R9, R12, 0x5432, R12 ;  /* 0x000054320c097816 */ /* 0x000fe2000000000c */
[----:B------:R-:W-:Y:S01]  /*1260*/  BSSY.RECONVERGENT B0, `(.L_x_10) ;  /* 0x0000039000007945 */ /* 0x000fe20003800200 */
[----:B------:R-:W-:Y:S01]  /*1270*/  PRMT R8, R13, 0x5432, R13 ;  /* 0x000054320d087816 */ /* 0x000fe2000000000d */
[-C--:B------:R-:W-:Y:S02]  /*1280*/  HFMA2 R14, R14, R41.reuse, 0.5, 0.5 ;  /* 0x380038000e0e7431 */ /* 0x080fe40000000029 */
[----:B------:R-:W-:Y:S01]  /*1290*/  HFMA2 R15, R15, R41, 0.5, 0.5 ;  /* 0x380038000f0f7431 */ /* 0x000fe20000000029 */
[----:B------:R-:W-:Y:S02]  /*12a0*/  HSETP2.GT.AND P0, P1, R9, RZ.H0_H0, PT ;  /* 0x200000ff09007234 */ /* 0x000fe40003904000 */
[----:B------:R-:W-:-:S03]  /*12b0*/  HSETP2.GT.AND P2, P3, R8, RZ.H0_H0, PT ;  /* 0x200000ff08007234 */ /* 0x000fc60003b44000 */
[----:B------:R-:W-:Y:S02]  /*12c0*/  PLOP3.LUT P0, PT, P0, P1, PT, 0x2f, 0xf2 ;  /* 0x0000000000f2781c */ /* 0x000fe40000702577 */
[----:B------:R-:W-:-:S11]  /*12d0*/  PLOP3.LUT P2, PT, P2, P3, PT, 0x2f, 0xf2 ;  /* 0x0000000000f2781c */ /* 0x000fd60001746577 */
        /* <DEDUP_REMOVED lines=15> */
[----:B------:R-:W-:-:S03]  /*13d0*/  IMAD.WIDE R44, R35, 0x2, R48 ;  /* 0x00000002232c7825 */ /* 0x000fc600078e0230 */
[----:B------:R-:W3:Y:S01]  /*13e0*/  LDG.E.128 R20, desc[UR6][R48.64+0x40] ;  /* 0x0000400630147981 */ /* 0x000ee2000c1e1d00 */
[----:B0-----:R-:W-:-:S03]  /*13f0*/  PRMT R50, R41, 0x5410, R50 ;  /* 0x0000541029327816 */ /* 0x001fc60000000032 */
[----:B------:R-:W4:Y:S04]  /*1400*/  LDG.E.128 R24, desc[UR6][R44.64] ;  /* 0x000000062c187981 */ /* 0x000f28000c1e1d00 */
[----:B------:R0:W5:Y:S01]  /*1410*/  LDG.E.128 R28, desc[UR6][R44.64+0x40] ;  /* 0x000040062c1c7981 */ /* 0x000162000c1e1d00 */
[----:B------:R-:W-:-:S04]  /*1420*/  HADD2 R9, R9, -R50 ;  /* 0x8000003209097230 */ /* 0x000fc80000000000 */
[----:B------:R-:W-:-:S05]  /*1430*/  HADD2 R12, R32.H0_H0, -R9 ;  /* 0x80000009200c7230 */ /* 0x000fca0000000800 */
[----:B0-----:R-:W-:-:S05]  /*1440*/  PRMT R44, R12, 0x7632, R9 ;  /* 0x000076320c2c7816 */ /* 0x001fca0000000009 */
[----:B------:R-:W-:-:S04]  /*1450*/  HMUL2 R12, R12.H0_H0, R44 ;  /* 0x0000002c0c0c7232 */ /* 0x000fc80000000800 */
[CC--:B------:R-:W-:Y:S02]  /*1460*/  HMUL2 R41, R12.reuse.H0_H0, R10.reuse.H0_H0 ;  /* 0x2000000a0c297232 */ /* 0x0c0fe40000000800 */
[----:B------:R-:W-:Y:S02]  /*1470*/  HMUL2 R12, R12.H1_H1, R10.H0_H0 ;  /* 0x2000000a0c0c7232 */ /* 0x000fe40000000c00 */
[----:B------:R-:W-:Y:S02]  /*1480*/  HMUL2 R9, R9.H0_H0, R44 ;  /* 0x0000002c09097232 */ /* 0x000fe40000000800 */
[C---:B--2---:R-:W-:Y:S02]  /*1490*/  HFMA2 R16, R41.reuse, R16, R39 ;  /* 0x0000001029107231 */ /* 0x044fe40000000027 */
[----:B------:R-:W-:Y:S02]  /*14a0*/  HFMA2 R18, R41, R18, R37 ;  /* 0x0000001229127231 */ /* 0x000fe40000000025 */
[----:B---3--:R-:W-:-:S02]  /*14b0*/  HFMA2 R16, R12, R20, R16 ;  /* 0x000000140c107231 */ /* 0x008fc40000000010 */
[----:B------:R-:W-:Y:S02]  /*14c0*/  HFMA2 R18, R12, R22, R18 ;  /* 0x000000160c127231 */ /* 0x000fe40000000012 */
[----:B------:R-:W-:Y:S02]  /*14d0*/  HMUL2 R20, R9.H0_H0, R10.H0_H0 ;  /* 0x2000000a09147232 */ /* 0x000fe40000000800 */
[C---:B------:R-:W-:Y:S02]  /*14e0*/  HFMA2 R17, R41.reuse, R17, R40 ;  /* 0x0000001129117231 */ /* 0x040fe40000000028 */
[----:B------:R-:W-:Y:S02]  /*14f0*/  HFMA2 R19, R41, R19, R38 ;  /* 0x0000001329137231 */ /* 0x000fe40000000026 */
[C---:B----4-:R-:W-:Y:S02]  /*1500*/  HFMA2 R16, R20.reuse, R24, R16 ;  /* 0x0000001814107231 */ /* 0x050fe40000000010 */
[----:B------:R-:W-:-:S02]  /*1510*/  HFMA2 R18, R20, R26, R18 ;  /* 0x0000001a14127231 */ /* 0x000fc40000000012 */
[----:B------:R-:W-:Y:S02]  /*1520*/  HMUL2 R9, R9.H1_H1, R10.H0_H0 ;  /* 0x2000000a09097232 */ /* 0x000fe40000000c00 */
[C---:B------:R-:W-:Y:S02]  /*1530*/  HFMA2 R17, R12.reuse, R21, R17 ;  /* 0x000000150c117231 */ /* 0x040fe40000000011 */
[----:B------:R-:W-:Y:S02]  /*1540*/  HFMA2 R19, R12, R23, R19 ;  /* 0x000000170c137231 */ /* 0x000fe40000000013 */
[C---:B-----5:R-:W-:Y:S02]  /*1550*/  HFMA2 R39, R9.reuse, R28, R16 ;  /* 0x0000001c09277231 */ /* 0x060fe40000000010 */
[----:B------:R-:W-:Y:S02]  /*1560*/  HFMA2 R17, R20, R25, R17 ;  /* 0x0000001914117231 */ /* 0x000fe40000000011 */
[----:B------:R-:W-:-:S02]  /*1570*/  HFMA2 R37, R9, R30, R18 ;  /* 0x0000001e09257231 */ /* 0x000fc40000000012 */
[----:B------:R-:W-:Y:S02]  /*1580*/  HFMA2 R19, R20, R27, R19 ;  /* 0x0000001b14137231 */ /* 0x000fe40000000013 */
[C---:B------:R-:W-:Y:S02]  /*1590*/  HFMA2 R40, R9.reuse, R29, R17 ;  /* 0x0000001d09287231 */ /* 0x040fe40000000011 */
[----:B------:R-:W-:Y:S01]  /*15a0*/  HFMA2 R38, R9, R31, R19 ;  /* 0x0000001f09267231 */ /* 0x000fe20000000013 */
[----:B------:R-:W-:Y:S02]  /*15b0*/  MOV R16, R39 ;  /* 0x0000002700107202 */ /* 0x000fe40000000f00 */
[----:B------:R-:W-:Y:S02]  /*15c0*/  MOV R17, R40 ;  /* 0x0000002800117202 */ /* 0x000fe40000000f00 */
[----:B------:R-:W-:Y:S02]  /*15d0*/  MOV R18, R37 ;  /* 0x0000002500127202 */ /* 0x000fe40000000f00 */
[----:B------:R-:W-:-:S07]  /*15e0*/  MOV R19, R38 ;  /* 0x0000002600137202 */ /* 0x000fce0000000f00 */
.L_x_11:
[----:B------:R-:W-:Y:S05]  /*15f0*/  BSYNC.RECONVERGENT B0 ;  /* 0x0000000000007941 */ /* 0x000fea0003800200 */
.L_x_10:
[----:B------:R-:W-:Y:S04]  /*1600*/  BSSY.RECONVERGENT B0, `(.L_x_12) ;  /* 0x0000032000007945 */ /* 0x000fe80003800200 */
        /* <DEDUP_REMOVED lines=19> */
[----:B------:R-:W5:Y:S01]  /*1740*/  LDG.E.128 R28, desc[UR6][R44.64+0x40] ;  /* 0x000040062c1c7981 */ /* 0x000f62000c1e1d00 */
[----:B------:R-:W-:-:S04]  /*1750*/  HADD2 R9, R8, -R9 ;  /* 0x8000000908097230 */ /* 0x000fc80000000000 */
[----:B------:R-:W-:-:S05]  /*1760*/  HADD2 R8, R32.H0_H0, -R9 ;  /* 0x8000000920087230 */ /* 0x000fca0000000800 */
[----:B------:R-:W-:-:S05]  /*1770*/  PRMT R12, R8, 0x7632, R9 ;  /* 0x00007632080c7816 */ /* 0x000fca0000000009 */
[-C--:B------:R-:W-:Y:S02]  /*1780*/  HMUL2 R8, R8.H0_H0, R12.reuse ;  /* 0x0000000c08087232 */ /* 0x080fe40000000800 */
[----:B------:R-:W-:Y:S02]  /*1790*/  HMUL2 R9, R9.H0_H0, R12 ;  /* 0x0000000c09097232 */ /* 0x000fe40000000800 */
[CC--:B------:R-:W-:Y:S02]  /*17a0*/  HMUL2 R13, R8.reuse.H0_H0, R10.reuse.H1_H1 ;  /* 0x3000000a080d7232 */ /* 0x0c0fe40000000800 */
[-C--:B------:R-:W-:Y:S02]  /*17b0*/  HMUL2 R8, R8.H1_H1, R10.reuse.H1_H1 ;  /* 0x3000000a08087232 */ /* 0x080fe40000000c00 */
[----:B------:R-:W-:Y:S02]  /*17c0*/  HMUL2 R12, R9.H0_H0, R10.H1_H1 ;  /* 0x3000000a090c7232 */ /* 0x000fe40000000800 */
[----:B--2---:R-:W-:-:S02]  /*17d0*/  HFMA2 R16, R13, R16, R39 ;  /* 0x000000100d107231 */ /* 0x004fc40000000027 */
[C---:B------:R-:W-:Y:S02]  /*17e0*/  HFMA2 R17, R13.reuse, R17, R40 ;  /* 0x000000110d117231 */ /* 0x040fe40000000028 */
[C---:B------:R-:W-:Y:S02]  /*17f0*/  HFMA2 R18, R13.reuse, R18, R37 ;  /* 0x000000120d127231 */ /* 0x040fe40000000025 */
[----:B------:R-:W-:Y:S02]  /*1800*/  HFMA2 R13, R13, R19, R38 ;  /* 0x000000130d0d7231 */ /* 0x000fe40000000026 */
[----:B------:R-:W-:Y:S02]  /*1810*/  HMUL2 R38, R9.H1_H1, R10.H1_H1 ;  /* 0x3000000a09267232 */ /* 0x000fe40000000c00 */
[C---:B---3--:R-:W-:Y:S02]  /*1820*/  HFMA2 R17, R8.reuse, R21, R17 ;  /* 0x0000001508117231 */ /* 0x048fe40000000011 */
[----:B------:R-:W-:-:S02]  /*1830*/  HFMA2 R16, R8, R20, R16 ;  /* 0x0000001408107231 */ /* 0x000fc40000000010 */
[C---:B------:R-:W-:Y:S02]  /*1840*/  HFMA2 R13, R8.reuse, R23, R13 ;  /* 0x00000017080d7231 */ /* 0x040fe4000000000d */
[----:B------:R-:W-:Y:S02]  /*1850*/  HFMA2 R18, R8, R22, R18 ;  /* 0x0000001608127231 */ /* 0x000fe40000000012 */
[C---:B----4-:R-:W-:Y:S02]  /*1860*/  HFMA2 R17, R12.reuse, R25, R17 ;  /* 0x000000190c117231 */ /* 0x050fe40000000011 */
[----:B------:R-:W-:Y:S02]  /*1870*/  HFMA2 R13, R12, R27, R13 ;  /* 0x0000001b0c0d7231 */ /* 0x000fe4000000000d */
[----:B-----5:R-:W-:Y:S02]  /*1880*/  HFMA2 R40, R38, R29, R17 ;  /* 0x0000001d26287231 */ /* 0x020fe40000000011 */
[----:B------:R-:W-:-:S02]  /*1890*/  HFMA2 R19, R12, R24, R16 ;  /* 0x000000180c137231 */ /* 0x000fc40000000010 */
[----:B------:R-:W-:Y:S01]  /*18a0*/  HFMA2 R18, R12, R26, R18 ;  /* 0x0000001a0c127231 */ /* 0x000fe20000000012 */
[----:B------:R-:W-:Y:S01]  /*18b0*/  MOV R17, R40 ;  /* 0x0000002800117202 */ /* 0x000fe20000000f00 */
[C---:B------:R-:W-:Y:S02]  /*18c0*/  HFMA2 R39, R38.reuse, R28, R19 ;  /* 0x0000001c26277231 */ /* 0x040fe40000000013 */
[C---:B------:R-:W-:Y:S02]  /*18d0*/  HFMA2 R37, R38.reuse, R30, R18 ;  /* 0x0000001e26257231 */ /* 0x040fe40000000012 */
[----:B------:R-:W-:-:S05]  /*18e0*/  HFMA2 R38, R38, R31, R13 ;  /* 0x0000001f26267231 */ /* 0x000fca000000000d */
[----:B------:R-:W-:Y:S02]  /*18f0*/  MOV R19, R38 ;  /* 0x0000002600137202 */ /* 0x000fe40000000f00 */
[----:B------:R-:W-:Y:S02]  /*1900*/  MOV R16, R39 ;  /* 0x0000002700107202 */ /* 0x000fe40000000f00 */
[----:B------:R-:W-:-:S07]  /*1910*/  MOV R18, R37 ;  /* 0x0000002500127202 */ /* 0x000fce0000000f00 */
.L_x_13:
[----:B------:R-:W-:Y:S05]  /*1920*/  BSYNC.RECONVERGENT B0 ;  /* 0x0000000000007941 */ /* 0x000fea0003800200 */
.L_x_12:
[----:B------:R-:W-:Y:S01]  /*1930*/  PRMT R9, R14, 0x5432, R14 ;  /* 0x000054320e097816 */ /* 0x000fe2000000000e */
[----:B------:R-:W-:Y:S01]  /*1940*/  BSSY.RECONVERGENT B0, `(.L_x_14) ;  /* 0x0000039000007945 */ /* 0x000fe20003800200 */
[----:B------:R-:W-:Y:S02]  /*1950*/  PRMT R8, R15, 0x5432, R15 ;  /* 0x000054320f087816 */ /* 0x000fe4000000000f */
[----:B------:R-:W-:Y:S02]  /*1960*/  IADD3 R5, PT, PT, R5, 0x1, RZ ;  /* 0x0000000105057810 */ /* 0x000fe40007ffe0ff */
[----:B------:R-:W-:Y:S02]  /*1970*/  HSETP2.GT.AND P2, P4, R9, RZ.H0_H0, PT ;  /* 0x200000ff09007234 */ /* 0x000fe40003c44000 */
[----:B------:R-:W-:Y:S02]  /*1980*/  HSETP2.GT.AND P0, P1, R8, RZ.H0_H0, PT ;  /* 0x200000ff08007234 */ /* 0x000fe40003904000 */
[----:B------:R-:W-:-:S02]  /*1990*/  ISETP.NE.AND P3, PT, R5, 0x4, PT ;  /* 0x000000040500780c */ /* 0x000fc40003f65270 */
        /* <DEDUP_REMOVED lines=15> */
[----:B------:R-:W-:-:S03]  /*1a90*/  IMAD.WIDE R12, R35, 0x2, R44 ;  /* 0x00000002230c7825 */ /* 0x000fc600078e022c */
[----:B------:R-:W3:Y:S04]  /*1aa0*/  LDG.E.128 R20, desc[UR6][R44.64+0x40] ;  /* 0x000040062c147981 */ /* 0x000ee8000c1e1d00 */
[----:B------:R-:W4:Y:S04]  /*1ab0*/  LDG.E.128 R24, desc[UR6][R12.64] ;  /* 0x000000060c187981 */ /* 0x000f28000c1e1d00 */
[----:B------:R0:W5:Y:S01]  /*1ac0*/  LDG.E.128 R28, desc[UR6][R12.64+0x40] ;  /* 0x000040060c1c7981 */ /* 0x000162000c1e1d00 */
[----:B------:R-:W-:Y:S08]  /*1ad0*/  I2F.F16.RM R10, R10 ;  /* 0x0000000a000a7306 */ /* 0x000ff00000204c00 */
[----:B------:R-:W1:Y:S02]  /*1ae0*/  I2F.F16.RM R41, R41 ;  /* 0x0000002900297306 */ /* 0x000e640000204c00 */
[----:B-1----:R-:W-:-:S05]  /*1af0*/  PRMT R10, R10, 0x5410, R41 ;  /* 0x000054100a0a7816 */ /* 0x002fca0000000029 */
[----:B------:R-:W-:-:S04]  /*1b00*/  HADD2 R14, R9, -R10 ;  /* 0x8000000a090e7230 */ /* 0x000fc80000000000 */
[----:B------:R-:W-:-:S05]  /*1b10*/  HADD2 R9, R32.H0_H0, -R14 ;  /* 0x8000000e20097230 */ /* 0x000fca0000000800 */
[----:B------:R-:W-:-:S05]  /*1b20*/  PRMT R41, R9, 0x7632, R14 ;  /* 0x0000763209297816 */ /* 0x000fca000000000e */
[-C--:B------:R-:W-:Y:S02]  /*1b30*/  HMUL2 R9, R9.H0_H0, R41.reuse ;  /* 0x0000002909097232 */ /* 0x080fe40000000800 */
[----:B------:R-:W-:Y:S02]  /*1b40*/  HMUL2 R14, R14.H0_H0, R41 ;  /* 0x000000290e0e7232 */ /* 0x000fe40000000800 */
[CC--:B0-----:R-:W-:Y:S02]  /*1b50*/  HMUL2 R13, R9.reuse.H0_H0, R11.reuse.H0_H0 ;  /* 0x2000000b090d7232 */ /* 0x0c1fe40000000800 */
[-C--:B------:R-:W-:Y:S02]  /*1b60*/  HMUL2 R10, R9.H1_H1, R11.reuse.H0_H0 ;  /* 0x2000000b090a7232 */ /* 0x080fe40000000c00 */
[CC--:B------:R-:W-:Y:S02]  /*1b70*/  HMUL2 R9, R14.reuse.H0_H0, R11.reuse.H0_H0 ;  /* 0x2000000b0e097232 */ /* 0x0c0fe40000000800 */
[----:B------:R-:W-:-:S02]  /*1b80*/  HMUL2 R14, R14.H1_H1, R11.H0_H0 ;  /* 0x2000000b0e0e7232 */ /* 0x000fc40000000c00 */
[C---:B--2---:R-:W-:Y:S02]  /*1b90*/  HFMA2 R16, R13.reuse, R16, R39 ;  /* 0x000000100d107231 */ /* 0x044fe40000000027 */
[C---:B------:R-:W-:Y:S02]  /*1ba0*/  HFMA2 R17, R13.reuse, R17, R40 ;  /* 0x000000110d117231 */ /* 0x040fe40000000028 */
[C---:B------:R-:W-:Y:S02]  /*1bb0*/  HFMA2 R18, R13.reuse, R18, R37 ;  /* 0x000000120d127231 */ /* 0x040fe40000000025 */
[----:B------:R-:W-:Y:S02]  /*1bc0*/  HFMA2 R13, R13, R19, R38 ;  /* 0x000000130d0d7231 */ /* 0x000fe40000000026 */
[C---:B---3--:R-:W-:Y:S02]  /*1bd0*/  HFMA2 R17, R10.reuse, R21, R17 ;  /* 0x000000150a117231 */ /* 0x048fe40000000011 */
[----:B------:R-:W-:-:S02]  /*1be0*/  HFMA2 R13, R10, R23, R13 ;  /* 0x000000170a0d7231 */ /* 0x000fc4000000000d */
[C---:B------:R-:W-:Y:S02]  /*1bf0*/  HFMA2 R12, R10.reuse, R20, R16 ;  /* 0x000000140a0c7231 */ /* 0x040fe40000000010 */
[C---:B----4-:R-:W-:Y:S02]  /*1c00*/  HFMA2 R17, R9.reuse, R25, R17 ;  /* 0x0000001909117231 */ /* 0x050fe40000000011 */
[----:B------:R-:W-:Y:S02]  /*1c10*/  HFMA2 R18, R10, R22, R18 ;  /* 0x000000160a127231 */ /* 0x000fe40000000012 */
[----:B------:R-:W-:Y:S02]  /*1c20*/  HFMA2 R13, R9, R27, R13 ;  /* 0x0000001b090d7231 */ /* 0x000fe4000000000d */
[C---:B-----5:R-:W-:Y:S02]  /*1c30*/  HFMA2 R40, R14.reuse, R29, R17 ;  /* 0x0000001d0e287231 */ /* 0x060fe40000000011 */
[----:B------:R-:W-:-:S02]  /*1c40*/  HFMA2 R38, R14, R31, R13 ;  /* 0x0000001f0e267231 */ /* 0x000fc4000000000d */
[C---:B------:R-:W-:Y:S02]  /*1c50*/  HFMA2 R12, R9.reuse, R24, R12 ;  /* 0x00000018090c7231 */ /* 0x040fe4000000000c */
[----:B------:R-:W-:Y:S01]  /*1c60*/  HFMA2 R18, R9, R26, R18 ;  /* 0x0000001a09127231 */ /* 0x000fe20000000012 */
[----:B------:R-:W-:Y:S02]  /*1c70*/  MOV R17, R40 ;  /* 0x0000002800117202 */ /* 0x000fe40000000f00 */
[----:B------:R-:W-:Y:S01]  /*1c80*/  MOV R19, R38 ;  /* 0x0000002600137202 */ /* 0x000fe20000000f00 */
[C---:B------:R-:W-:Y:S02]  /*1c90*/  HFMA2 R39, R14.reuse, R28, R12 ;  /* 0x0000001c0e277231 */ /* 0x040fe4000000000c */
[----:B------:R-:W-:-:S03]  /*1ca0*/  HFMA2 R37, R14, R30, R18 ;  /* 0x0000001e0e257231 */ /* 0x000fc60000000012 */
[----:B------:R-:W-:Y:S02]  /*1cb0*/  MOV R16, R39 ;  /* 0x0000002700107202 */ /* 0x000fe40000000f00 */
[----:B------:R-:W-:-:S07]  /*1cc0*/  MOV R18, R37 ;  /* 0x0000002500127202 */ /* 0x000fce0000000f00 */
.L_x_15:
[----:B------:R-:W-:Y:S05]  /*1cd0*/  BSYNC.RECONVERGENT B0 ;  /* 0x0000000000007941 */ /* 0x000fea0003800200 */
.L_x_14:
        /* <DEDUP_REMOVED lines=22> */
[----:B0-----:R-:W-:-:S05]  /*1e40*/  HADD2 R13, R32.H0_H0, -R8 ;  /* 0x80000008200d7230 */ /* 0x001fca0000000800 */
[----:B------:R-:W-:-:S05]  /*1e50*/  PRMT R9, R13, 0x7632, R8 ;  /* 0x000076320d097816 */ /* 0x000fca0000000008 */
[-C--:B------:R-:W-:Y:S02]  /*1e60*/  HMUL2 R13, R13.H0_H0, R9.reuse ;  /* 0x000000090d0d7232 */ /* 0x080fe40000000800 */
[----:B------:R-:W-:Y:S02]  /*1e70*/  HMUL2 R8, R8.H0_H0, R9 ;  /* 0x0000000908087232 */ /* 0x000fe40000000800 */
[CC--:B------:R-:W-:Y:S02]  /*1e80*/  HMUL2 R15, R13.reuse.H0_H0, R11.reuse.H1_H1 ;  /* 0x3000000b0d0f7232 */ /* 0x0c0fe40000000800 */
[-C--:B------:R-:W-:Y:S02]  /*1e90*/  HMUL2 R13, R13.H1_H1, R11.reuse.H1_H1 ;  /* 0x3000000b0d0d7232 */ /* 0x080fe40000000c00 */
[CC--:B------:R-:W-:Y:S02]  /*1ea0*/  HMUL2 R12, R8.reuse.H0_H0, R11.reuse.H1_H1 ;  /* 0x3000000b080c7232 */ /* 0x0c0fe40000000800 */
[----:B------:R-:W-:-:S02]  /*1eb0*/  HMUL2 R14, R8.H1_H1, R11.H1_H1 ;  /* 0x3000000b080e7232 */ /* 0x000fc40000000c00 */
        /* <DEDUP_REMOVED lines=20> */
.L_x_17:
[----:B------:R-:W-:Y:S05]  /*2000*/  BSYNC.RECONVERGENT B0 ;  /* 0x0000000000007941 */ /* 0x000fea0003800200 */
.L_x_16:
[----:B------:R-:W-:Y:S02]  /*2010*/  IADD3 R4, P1, PT, R4, 0x8, RZ ;  /* 0x0000000804047810 */ /* 0x000fe40007f3e0ff */
[----:B------:R-:W-:Y:S02]  /*2020*/  IADD3 R42, P0, PT, R42, 0x10, RZ ;  /* 0x000000102a2a7810 */ /* 0x000fe40007f1e0ff */
[----:B------:R-:W-:Y:S02]  /*2030*/  IADD3 R6, PT, PT, R6, 0x10, RZ ;  /* 0x0000001006067810 */ /* 0x000fe40007ffe0ff */
[----:B------:R-:W-:Y:S02]  /*2040*/  IADD3.X R43, PT, PT, RZ, R43, RZ, P0, !PT ;  /* 0x0000002bff2b7210 */ /* 0x000fe400007fe4ff */
[----:B------:R-:W-:Y:S02]  /*2050*/  IADD3 R7, PT, PT, R7, 0x8, RZ ;  /* 0x0000000807077810 */ /* 0x000fe40007ffe0ff */
[----:B------:R-:W-:Y:S01]  /*2060*/  IADD3.X R3, PT, PT, RZ, R3, RZ, P1, !PT ;  /* 0x00000003ff037210 */ /* 0x000fe20000ffe4ff */
[----:B------:R-:W-:Y:S06]  /*2070*/  @P3 BRA `(.L_x_18) ;  /* 0xffffffe000a43947 */ /* 0x000fec000383ffff */
[----:B------:R-:W0:Y:S01]  /*2080*/  LDC.64 R2, c[0x0][0x3c0] ;  /* 0x0000f000ff027b82 */ /* 0x000e220000000a00 */
[----:B------:R-:W1:Y:S01]  /*2090*/  LDCU UR4, c[0x0][0x360] ;  /* 0x00006c00ff0477ac */ /* 0x000e620008000800 */
[----:B------:R-:W-:Y:S01]  /*20a0*/  SHF.L.U32 R5, R33, 0x3, RZ ;  /* 0x0000000321057819 */ /* 0x000fe200000006ff */
[----:B------:R-:W2:Y:S05]  /*20b0*/  LDCU UR5, c[0x0][0x380] ;  /* 0x00007000ff0577ac */ /* 0x000eaa0008000800 */
[----:B------:R-:W1:Y:S01]  /*20c0*/  LDC R0, c[0x0][0x370] ;  /* 0x0000dc00ff007b82 */ /* 0x000e620000000800 */
[----:B0-----:R-:W-:-:S05]  /*20d0*/  IMAD.WIDE R2, R5, 0x2, R2 ;  /* 0x0000000205027825 */ /* 0x001fca00078e0202 */
[----:B------:R3:W-:Y:S01]  /*20e0*/  STG.E.128.STRONG.GPU desc[UR6][R2.64], R16 ;  /* 0x0000001002007986 */ /* 0x0007e2000c10fd06 */
[----:B-1----:R-:W-:-:S05]  /*20f0*/  IMAD R33, R0, UR4, R33 ;  /* 0x0000000400217c24 */ /* 0x002fca000f8e0221 */
[----:B--2---:R-:W-:-:S13]  /*2100*/  ISETP.GE.AND P0, PT, R33, UR5, PT ;  /* 0x0000000521007c0c */ /* 0x004fda000bf06270 */
[----:B---3--:R-:W-:Y:S05]  /*2110*/  @!P0 BRA `(.L_x_19) ;  /* 0xffffffdc00e08947 */ /* 0x008fea000383ffff */
[----:B------:R-:W-:Y:S05]  /*2120*/  EXIT ;  /* 0x000000000000794d */ /* 0x000fea0003800000 */
        .weak           $__internal_0_$__cuda_sm3x_div_rn_noftz_f32_slowpath
        .type           $__internal_0_$__cuda_sm3x_div_rn_noftz_f32_slowpath,@function
        .size           $__internal_0_$__cuda_sm3x_div_rn_noftz_f32_slowpath,(.L_x_32 - $__internal_0_$__cuda_sm3x_div_rn_noftz_f32_slowpath)
$__internal_0_$__cuda_sm3x_div_rn_noftz_f32_slowpath:
[----:B------:R-:W-:Y:S01]  /*2130*/  SHF.R.U32.HI R9, RZ, 0x17, R5 ;  /* 0x00000017ff097819 */ /* 0x000fe20000011605 */
[----:B------:R-:W-:Y:S01]  /*2140*/  BSSY.RECONVERGENT B1, `(.L_x_20) ;  /* 0x0000064000017945 */ /* 0x000fe20003800200 */
[----:B------:R-:W-:Y:S02]  /*2150*/  SHF.R.U32.HI R8, RZ, 0x17, R0 ;  /* 0x00000017ff087819 */ /* 0x000fe40000011600 */
[----:B------:R-:W-:Y:S02]  /*2160*/  LOP3.LUT R9, R9, 0xff, RZ, 0xc0, !PT ;  /* 0x000000ff09097812 */ /* 0x000fe400078ec0ff */
[----:B------:R-:W-:Y:S02]  /*2170*/  LOP3.LUT R14, R8, 0xff, RZ, 0xc0, !PT ;  /* 0x000000ff080e7812 */ /* 0x000fe400078ec0ff */
[----:B------:R-:W-:Y:S02]  /*2180*/  IADD3 R12, PT, PT, R9, -0x1, RZ ;  /* 0xffffffff090c7810 */ /* 0x000fe40007ffe0ff */
[----:B------:R-:W-:-:S02]  /*2190*/  IADD3 R13, PT, PT, R14, -0x1, RZ ;  /* 0xffffffff0e0d7810 */ /* 0x000fc40007ffe0ff */
[----:B------:R-:W-:Y:S02]  /*21a0*/  ISETP.GT.U32.AND P0, PT, R12, 0xfd, PT ;  /* 0x000000fd0c00780c */ /* 0x000fe40003f04070 */
[----:B------:R-:W-:Y:S02]  /*21b0*/  MOV R8, R0 ;  /* 0x0000000000087202 */ /* 0x000fe40000000f00 */
[----:B------:R-:W-:Y:S02]  /*21c0*/  ISETP.GT.U32.OR P0, PT, R13, 0xfd, P0 ;  /* 0x000000fd0d00780c */ /* 0x000fe40000704470 */
[----:B------:R-:W-:-:S11]  /*21d0*/  MOV R11, R5 ;  /* 0x00000005000b7202 */ /* 0x000fd60000000f00 */
[----:B------:R-:W-:Y:S01]  /*21e0*/  @!P0 MOV R10, RZ ;  /* 0x000000ff000a8202 */ /* 0x000fe20000000f00 */
[----:B------:R-:W-:Y:S06]  /*21f0*/  @!P0 BRA `(.L_x_21) ;  /* 0x00000000005c8947 */ /* 0x000fec0003800000 */
[----:B------:R-:W-:Y:S02]  /*2200*/  FSETP.GTU.FTZ.AND P0, PT, |R0|, +INF , PT ;  /* 0x7f8000000000780b */ /* 0x000fe40003f1c200 */
[----:B------:R-:W-:-:S04]  /*2210*/  FSETP.GTU.FTZ.AND P1, PT, |R5|, +INF , PT ;  /* 0x7f8000000500780b */ /* 0x000fc80003f3c200 */
[----:B------:R-:W-:-:S13]  /*2220*/  PLOP3.LUT P0, PT, P0, P1, PT, 0xf8, 0x8f ;  /* 0x00000000008f781c */ /* 0x000fda0000703f70 */
[----:B------:R-:W-:Y:S05]  /*2230*/  @P0 BRA `(.L_x_22) ;  /* 0x00000004004c0947 */ /* 0x000fea0003800000 */
[----:B------:R-:W-:-:S13]  /*2240*/  LOP3.LUT P0, RZ, R11, 0x7fffffff, R8, 0xc8, !PT ;  /* 0x7fffffff0bff7812 */ /* 0x000fda000780c808 */
[----:B------:R-:W-:Y:S05]  /*2250*/  @!P0 BRA `(.L_x_23) ;  /* 0x00000004003c8947 */ /* 0x000fea0003800000 */
[C---:B------:R-:W-:Y:S02]  /*2260*/  FSETP.NEU.FTZ.AND P2, PT, |R0|.reuse, +INF , PT ;  /* 0x7f8000000000780b */ /* 0x040fe40003f5d200 */
[----:B------:R-:W-:Y:S02]  /*2270*/  FSETP.NEU.FTZ.AND P1, PT, |R5|, +INF , PT ;  /* 0x7f8000000500780b */ /* 0x000fe40003f3d200 */
[----:B------:R-:W-:-:S11]  /*2280*/  FSETP.NEU.FTZ.AND P0, PT, |R0|, +INF , PT ;  /* 0x7f8000000000780b */ /* 0x000fd60003f1d200 */
[----:B------:R-:W-:Y:S05]  /*2290*/  @!P1 BRA !P2, `(.L_x_23) ;  /* 0x00000004002c9947 */ /* 0x000fea0005000000 */
[----:B------:R-:W-:-:S04]  /*22a0*/  LOP3.LUT P2, RZ, R8, 0x7fffffff, RZ, 0xc0, !PT ;  /* 0x7fffffff08ff7812 */ /* 0x000fc8000784c0ff */
[----:B------:R-:W-:-:S13]  /*22b0*/  PLOP3.LUT P1, PT, P1, P2, PT, 0x2f, 0xf2 ;  /* 0x0000000000f2781c */ /* 0x000fda0000f24577 */
[----:B------:R-:W-:Y:S05]  /*22c0*/  @P1 BRA `(.L_x_24) ;  /* 0x0000000400181947 */ /* 0x000fea0003800000 */
[----:B------:R-:W-:-:S04]  /*22d0*/  LOP3.LUT P1, RZ, R11, 0x7fffffff, RZ, 0xc0, !PT ;  /* 0x7fffffff0bff7812 */ /* 0x000fc8000782c0ff */
[----:B------:R-:W-:-:S13]  /*22e0*/  PLOP3.LUT P0, PT, P0, P1, PT, 0x2f, 0xf2 ;  /* 0x0000000000f2781c */ /* 0x000fda0000702577 */
[----:B------:R-:W-:Y:S05]  /*22f0*/  @P0 BRA `(.L_x_25) ;  /* 0x0000000400000947 */ /* 0x000fea0003800000 */
[----:B------:R-:W-:Y:S02]  /*2300*/  ISETP.GE.AND P0, PT, R13, RZ, PT ;  /* 0x000000ff0d00720c */ /* 0x000fe40003f06270 */
[----:B------:R-:W-:-:S11]  /*2310*/  ISETP.GE.AND P1, PT, R12, RZ, PT ;  /* 0x000000ff0c00720c */ /* 0x000fd60003f26270 */
[----:B------:R-:W-:Y:S01]  /*2320*/  @P0 MOV R10, RZ ;  /* 0x000000ff000a0202 */ /* 0x000fe20000000f00 */
[----:B------:R-:W-:Y:S01]  /*2330*/  @!P0 FFMA R8, R0, 1.84467440737095516160e+19, RZ ;  /* 0x5f80000000088823 */ /* 0x000fe200000000ff */
[----:B------:R-:W-:Y:S01]  /*2340*/  @!P0 MOV R10, 0xffffffc0 ;  /* 0xffffffc0000a8802 */ /* 0x000fe20000000f00 */
[----:B------:R-:W-:-:S03]  /*2350*/  @!P1 FFMA R11, R5, 1.84467440737095516160e+19, RZ ;  /* 0x5f800000050b9823 */ /* 0x000fc600000000ff */
[----:B------:R-:W-:-:S07]  /*2360*/  @!P1 IADD3 R10, PT, PT, R10, 0x40, RZ ;  /* 0x000000400a0a9810 */ /* 0x000fce0007ffe0ff */
.L_x_21:
[----:B------:R-:W-:Y:S01]  /*2370*/  LEA R0, R9, 0xc0800000, 0x17 ;  /* 0xc080000009007811 */ /* 0x000fe200078eb8ff */
[----:B------:R-:W-:Y:S01]  /*2380*/  BSSY.RECONVERGENT B2, `(.L_x_26) ;  /* 0x0000036000027945 */ /* 0x000fe20003800200 */
[----:B------:R-:W-:Y:S02]  /*2390*/  IADD3 R5, PT, PT, R14, -0x7f, RZ ;  /* 0xffffff810e057810 */ /* 0x000fe40007ffe0ff */
[----:B------:R-:W-:-:S03]  /*23a0*/  IADD3 R11, PT, PT, -R0, R11, RZ ;  /* 0x0000000b000b7210 */ /* 0x000fc60007ffe1ff */
[C---:B------:R-:W-:Y:S01]  /*23b0*/  IMAD R0, R5.reuse, -0x800000, R8 ;  /* 0xff80000005007824 */ /* 0x040fe200078e0208 */
[----:B------:R-:W0:Y:S01]  /*23c0*/  MUFU.RCP R12, R11 ;  /* 0x0000000b000c7308 */ /* 0x000e220000001000 */
[----:B------:R-:W-:Y:S01]  /*23d0*/  FADD.FTZ R13, -RZ, -R11 ;  /* 0x8000000bff0d7221 */ /* 0x000fe20000010100 */
[----:B------:R-:W-:-:S04]  /*23e0*/  IADD3 R5, PT, PT, R5, 0x7f, -R9 ;  /* 0x0000007f05057810 */ /* 0x000fc80007ffe809 */
[----:B------:R-:W-:Y:S01]  /*23f0*/  IADD3 R5, PT, PT, R5, R10, RZ ;  /* 0x0000000a05057210 */ /* 0x000fe20007ffe0ff */
[----:B0-----:R-:W-:-:S04]  /*2400*/  FFMA R15, R12, R13, 1 ;  /* 0x3f8000000c0f7423 */ /* 0x001fc8000000000d */
[----:B------:R-:W-:-:S04]  /*2410*/  FFMA R17, R12, R15, R12 ;  /* 0x0000000f0c117223 */ /* 0x000fc8000000000c */
[----:B------:R-:W-:-:S04]  /*2420*/  FFMA R8, R0, R17, RZ ;  /* 0x0000001100087223 */ /* 0x000fc800000000ff */
[----:B------:R-:W-:-:S04]  /*2430*/  FFMA R15, R13, R8, R0 ;  /* 0x000000080d0f7223 */ /* 0x000fc80000000000 */
[----:B------:R-:W-:-:S04]  /*2440*/  FFMA R12, R17, R15, R8 ;  /* 0x0000000f110c7223 */ /* 0x000fc80000000008 */
[----:B------:R-:W-:-:S04]  /*2450*/  FFMA R13, R13, R12, R0 ;  /* 0x0000000c0d0d7223 */ /* 0x000fc80000000000 */
[----:B------:R-:W-:-:S05]  /*2460*/  FFMA R8, R17, R13, R12 ;  /* 0x0000000d11087223 */ /* 0x000fca000000000c */
[----:B------:R-:W-:-:S04]  /*2470*/  SHF.R.U32.HI R0, RZ, 0x17, R8 ;  /* 0x00000017ff007819 */ /* 0x000fc80000011608 */
[----:B------:R-:W-:-:S04]  /*2480*/  LOP3.LUT R0, R0, 0xff, RZ, 0xc0, !PT ;  /* 0x000000ff00007812 */ /* 0x000fc800078ec0ff */
[----:B------:R-:W-:-:S04]  /*2490*/  IADD3 R11, PT, PT, R0, R5, RZ ;  /* 0x00000005000b7210 */ /* 0x000fc80007ffe0ff */
[----:B------:R-:W-:-:S04]  /*24a0*/  IADD3 R0, PT, PT, R11, -0x1, RZ ;  /* 0xffffffff0b007810 */ /* 0x000fc80007ffe0ff */
[----:B------:R-:W-:-:S13]  /*24b0*/  ISETP.GE.U32.AND P0, PT, R0, 0xfe, PT ;  /* 0x000000fe0000780c */ /* 0x000fda0003f06070 */
[----:B------:R-:W-:Y:S05]  /*24c0*/  @!P0 BRA `(.L_x_27) ;  /* 0x0000000000808947 */ /* 0x000fea0003800000 */
[----:B------:R-:W-:-:S13]  /*24d0*/  ISETP.GT.AND P0, PT, R11, 0xfe, PT ;  /* 0x000000fe0b00780c */ /* 0x000fda0003f04270 */
[----:B------:R-:W-:Y:S05]  /*24e0*/  @P0 BRA `(.L_x_28) ;  /* 0x00000000006c0947 */ /* 0x000fea0003800000 */
[----:B------:R-:W-:-:S13]  /*24f0*/  ISETP.GE.AND P0, PT, R11, 0x1, PT ;  /* 0x000000010b00780c */ /* 0x000fda0003f06270 */
[----:B------:R-:W-:Y:S05]  /*2500*/  @P0 BRA `(.L_x_29) ;  /* 0x0000000000740947 */ /* 0x000fea0003800000 */
[----:B------:R-:W-:Y:S02]  /*2510*/  ISETP.GE.AND P0, PT, R11, -0x18, PT ;  /* 0xffffffe80b00780c */ /* 0x000fe40003f06270 */
[----:B------:R-:W-:-:S11]  /*2520*/  LOP3.LUT R8, R8, 0x80000000, RZ, 0xc0, !PT ;  /* 0x8000000008087812 */ /* 0x000fd600078ec0ff */
[----:B------:R-:W-:Y:S05]  /*2530*/  @!P0 BRA `(.L_x_29) ;  /* 0x0000000000688947 */ /* 0x000fea0003800000 */
[-CC-:B------:R-:W-:Y:S01]  /*2540*/  FFMA.RZ R0, R17, R13.reuse, R12.reuse ;  /* 0x0000000d11007223 */ /* 0x180fe2000000c00c */
[----:B------:R-:W-:Y:S01]  /*2550*/  IADD3 R10, PT, PT, R11, 0x20, RZ ;  /* 0x000000200b0a7810 */ /* 0x000fe20007ffe0ff */
[-CC-:B------:R-:W-:Y:S01]  /*2560*/  FFMA.RM R5, R17, R13.reuse, R12.reuse ;  /* 0x0000000d11057223 */ /* 0x180fe2000000400c */
[----:B------:R-:W-:Y:S02]  /*2570*/  ISETP.NE.AND P2, PT, R11, RZ, PT ;  /* 0x000000ff0b00720c */ /* 0x000fe40003f45270 */
[----:B------:R-:W-:Y:S01]  /*2580*/  LOP3.LUT R9, R0, 0x7fffff, RZ, 0xc0, !PT ;  /* 0x007fffff00097812 */ /* 0x000fe200078ec0ff */
[----:B------:R-:W-:Y:S01]  /*2590*/  FFMA.RP R0, R17, R13, R12 ;  /* 0x0000000d11007223 */ /* 0x000fe2000000800c */
[----:B------:R-:W-:Y:S02]  /*25a0*/  ISETP.NE.AND P1, PT, R11, RZ, PT ;  /* 0x000000ff0b00720c */ /* 0x000fe40003f25270 */
[----:B------:R-:W-:Y:S02]  /*25b0*/  LOP3.LUT R9, R9, 0x800000, RZ, 0xfc, !PT ;  /* 0x0080000009097812 */ /* 0x000fe400078efcff */
[----:B------:R-:W-:-:S02]  /*25c0*/  IADD3 R11, PT, PT, RZ, -R11, RZ ;  /* 0x8000000bff0b7210 */ /* 0x000fc40007ffe0ff */
[----:B------:R-:W-:Y:S02]  /*25d0*/  SHF.L.U32 R10, R9, R10, RZ ;  /* 0x0000000a090a7219 */ /* 0x000fe400000006ff */
[----:B------:R-:W-:Y:S02]  /*25e0*/  FSETP.NEU.FTZ.AND P0, PT, R0, R5, PT ;  /* 0x000000050000720b */ /* 0x000fe40003f1d000 */
[----:B------:R-:W-:Y:S02]  /*25f0*/  SEL R0, R11, RZ, P2 ;  /* 0x000000ff0b007207 */ /* 0x000fe40001000000 */
[----:B------:R-:W-:Y:S02]  /*2600*/  ISETP.NE.AND P1, PT, R10, RZ, P1 ;  /* 0x000000ff0a00720c */ /* 0x000fe40000f25270 */
[----:B------:R-:W-:Y:S02]  /*2610*/  SHF.R.U32.HI R0, RZ, R0, R9 ;  /* 0x00000000ff007219 */ /* 0x000fe40000011609 */
[----:B------:R-:W-:-:S02]  /*2620*/  PLOP3.LUT P0, PT, P0, P1, PT, 0xf8, 0x8f ;  /* 0x00000000008f781c */ /* 0x000fc40000703f70 */
[----:B------:R-:W-:Y:S02]  /*2630*/  SHF.R.U32.HI R10, RZ, 0x1, R0 ;  /* 0x00000001ff0a7819 */ /* 0x000fe40000011600 */
[----:B------:R-:W-:-:S04]  /*2640*/  SEL R5, RZ, 0x1, !P0 ;  /* 0x00000001ff057807 */ /* 0x000fc80004000000 */
[----:B------:R-:W-:-:S04]  /*2650*/  LOP3.LUT R5, R5, 0x1, R10, 0xf8, !PT ;  /* 0x0000000105057812 */ /* 0x000fc800078ef80a */
[----:B------:R-:W-:-:S04]  /*2660*/  LOP3.LUT R5, R5, R0, RZ, 0xc0, !PT ;  /* 0x0000000005057212 */ /* 0x000fc800078ec0ff */
[----:B------:R-:W-:-:S04]  /*2670*/  IADD3 R5, PT, PT, R10, R5, RZ ;  /* 0x000000050a057210 */ /* 0x000fc80007ffe0ff */
[----:B------:R-:W-:Y:S01]  /*2680*/  LOP3.LUT R8, R5, R8, RZ, 0xfc, !PT ;  /* 0x0000000805087212 */ /* 0x000fe200078efcff */
[----:B------:R-:W-:Y:S06]  /*2690*/  BRA `(.L_x_29) ;  /* 0x0000000000107947 */ /* 0x000fec0003800000 */
.L_x_28:
[----:B------:R-:W-:-:S04]  /*26a0*/  LOP3.LUT R8, R8, 0x80000000, RZ, 0xc0, !PT ;  /* 0x8000000008087812 */ /* 0x000fc800078ec0ff */
[----:B------:R-:W-:Y:S01]  /*26b0*/  LOP3.LUT R8, R8, 0x7f800000, RZ, 0xfc, !PT ;  /* 0x7f80000008087812 */ /* 0x000fe200078efcff */
[----:B------:R-:W-:Y:S06]  /*26c0*/  BRA `(.L_x_29) ;  /* 0x0000000000047947 */ /* 0x000fec0003800000 */
.L_x_27:
[----:B------:R-:W-:-:S07]  /*26d0*/  LEA R8, R5, R8, 0x17 ;  /* 0x0000000805087211 */ /* 0x000fce00078eb8ff */
.L_x_29:
[----:B------:R-:W-:Y:S05]  /*26e0*/  BSYNC.RECONVERGENT B2 ;  /* 0x0000000000027941 */ /* 0x000fea0003800200 */
.L_x_26:
[----:B------:R-:W-:Y:S05]  /*26f0*/  BRA `(.L_x_30) ;  /* 0x0000000000207947 */ /* 0x000fea0003800000 */
.L_x_25:
[----:B------:R-:W-:-:S04]  /*2700*/  LOP3.LUT R8, R11, 0x80000000, R8, 0x48, !PT ;  /* 0x800000000b087812 */ /* 0x000fc800078e4808 */
[----:B------:R-:W-:Y:S01]  /*2710*/  LOP3.LUT R8, R8, 0x7f800000, RZ, 0xfc, !PT ;  /* 0x7f80000008087812 */ /* 0x000fe200078efcff */
[----:B------:R-:W-:Y:S06]  /*2720*/  BRA `(.L_x_30) ;  /* 0x0000000000147947 */ /* 0x000fec0003800000 */
.L_x_24:
[----:B------:R-:W-:Y:S01]  /*2730*/  LOP3.LUT R8, R11, 0x80000000, R8, 0x48, !PT ;  /* 0x800000000b087812 */ /* 0x000fe200078e4808 */
[----:B------:R-:W-:Y:S06]  /*2740*/  BRA `(.L_x_30) ;  /* 0x00000000000c7947 */ /* 0x000fec0003800000 */
.L_x_23:
[----:B------:R-:W0:Y:S01]  /*2750*/  MUFU.RSQ R8, -QNAN ;  /* 0xffc0000000087908 */ /* 0x000e220000001400 */
[----:B------:R-:W-:Y:S05]  /*2760*/  BRA `(.L_x_30) ;  /* 0x0000000000047947 */ /* 0x000fea0003800000 */
.L_x_22:
[----:B------:R-:W-:-:S07]  /*2770*/  FADD.FTZ R8, R0, R5 ;  /* 0x0000000500087221 */ /* 0x000fce0000010000 */
.L_x_30:
[----:B------:R-:W-:Y:S05]  /*2780*/  BSYNC.RECONVERGENT B1 ;  /* 0x0000000000017941 */ /* 0x000fea0003800200 */
.L_x_20:
[----:B------:R-:W-:Y:S01]  /*2790*/  HFMA2 R9, -RZ, RZ, 0, 0 ;  /* 0x00000000ff097431 */ /* 0x000fe200000001ff */
[----:B0-----:R-:W-:Y:S02]  /*27a0*/  MOV R0, R8 ;  /* 0x0000000800007202 */ /* 0x001fe40000000f00 */
[----:B------:R-:W-:-:S04]  /*27b0*/  MOV R8, R6 ;  /* 0x0000000600087202 */ /* 0x000fc80000000f00 */
[----:B------:R-:W-:Y:S05]  /*27c0*/  RET.REL.NODEC R8 `(_Z40ms_deformable_im2col_gpu_kernel_templateI6__halfLi8ELi4ELi32ELi3ELi2ELi5ELi8ELi3EEviPKT_PKlS5_S3_S3_iiiPS1_) ;  /* 0xffffffd8080c7950 */ /* 0x000fea0003c3ffff */
.L_x_31:
[----:B------:R-:W-:-:S00]  /*27d0*/  BRA `(.L_x_31) ;  /* 0xfffffffc00fc7947 */ /* 0x000fc0000383ffff */
[----:B------:R-:W-:-:S00]  /*27e0*/  NOP ;  /* 0x0000000000007918 */ /* 0x000fc00000000000 */
        /* <DEDUP_REMOVED lines=9> */
.L_x_32:


//--------------------- .nv.shared.reserved.0     --------------------------
	.section	.nv.shared.reserved.0,"aw",@nobits
	.weak		__nv_reservedSMEM_offset_0_alias
	.size		__nv_reservedSMEM_offset_0_alias, 0, 64
	.other		__nv_reservedSMEM_offset_0_alias,@"STO_CUDA_RESERVED_SHARED STV_DEFAULT"
__nv_reservedSMEM_offset_0_alias:
	.zero		0
	.zero		64


//--------------------- .nv.constant0._Z40ms_deformable_im2col_gpu_kernel_templateI6__halfLi8ELi4ELi32ELi3ELi2ELi5ELi8ELi3EEviPKT_PKlS5_S3_S3_iiiPS1_ --------------------------
	.section	.nv.constant0._Z40ms_deformable_im2col_gpu_kernel_templateI6__halfLi8ELi4ELi32ELi3ELi2ELi5ELi8ELi3EEviPKT_PKlS5_S3_S3_iiiPS1_,"a",@progbits
	.sectionflags	@""
	.align	4
.nv.constant0._Z40ms_deformable_im2col_gpu_kernel_templateI6__halfLi8ELi4ELi32ELi3ELi2ELi5ELi8ELi3EEviPKT_PKlS5_S3_S3_iiiPS1_:
	.zero		968


//--------------------- SYMBOLS --------------------------

	.type		.nv.reservedSmem.offset0,@object
	.size		.nv.reservedSmem.offset0,0x4
